	.target	sm_103a

	.elftype	@"ET_EXEC"


//--------------------- .note.nv.tkinfo           --------------------------
	.section	.note.nv.tkinfo,"",@"SHT_NOTE"
	.sectionflags	@"SHF_NOTE_NV_TKINFO"
	.tkinfo
        /*0018*/ 	.word	0x00000002
        /*0030*/ 	.string	""
        /*0030*/ 	.string	"ptxas"
        /*0030*/ 	.string	"Cuda compilation tools, release 13.0, V13.0.88"
        /*0030*/ 	.string	"Build cuda_13.0.r13.0/compiler.36424714_0"
        /*0030*/ 	.string	"-arch sm_103a -m 64 "



//--------------------- .note.nv.cuinfo           --------------------------
	.section	.note.nv.cuinfo,"",@"SHT_NOTE"
	.sectionflags	@"SHF_NOTE_NV_CUINFO"
        /*0018*/ 	.short	0x0002
        /*001a*/ 	.short	0x0067
        /*001c*/ 	.short	0x0082
	.zero		2


//--------------------- .nv.info                  --------------------------
	.section	.nv.info,"",@"SHT_CUDA_INFO"
	.align	4


	//----- nvinfo : EIATTR_REGCOUNT
	.align		4
        /*0000*/ 	.byte	0x04, 0x2f
        /*0002*/ 	.short	(.L_12 - .L_11)
	.align		4
.L_11:
        /*0004*/ 	.word	index@(_ZN7cutlass13device_kernelIN5flash11enable_sm90INS1_16FlashAttnFwdSm90INS1_25CollectiveMainloopFwdSm90ILi2EN4cute5tupleIJNS5_1CILi1EEES8_S8_EEENS6_IJNS7_ILi192EEENS7_ILi160EEENS7_ILi64EEEEEELi64ENS_12float_e4m3_tEfNS_4arch4Sm90ELb1ELb0ELb0ELb1ELb0ELb1ELb0ELb1ELb1ELb1ELb0ELb0EEENS1_21CollectiveEpilogueFwdINS6_IJSA_SC_SB_EEES9_NS_10bfloat16_tESG_Li384ELb1ELb1ELb0ELb1EEENS1_36VarlenDynamicPersistentTileSchedulerILi192ELi160ELi384ELi128ELb0ELb1ELb1ELb1ELb1ELb1EEEEEEEEEvNT_6ParamsE)
        /*0008*/ 	.word	0x00000004


	//----- nvinfo : EIATTR_FRAME_SIZE
	.align		4
.L_12:
        /*000c*/ 	.byte	0x04, 0x11
        /*000e*/ 	.short	(.L_14 - .L_13)
	.align		4
.L_13:
        /*0010*/ 	.word	index@(_ZN7cutlass13device_kernelIN5flash11enable_sm90INS1_16FlashAttnFwdSm90INS1_25CollectiveMainloopFwdSm90ILi2EN4cute5tupleIJNS5_1CILi1EEES8_S8_EEENS6_IJNS7_ILi192EEENS7_ILi160EEENS7_ILi64EEEEEELi64ENS_12float_e4m3_tEfNS_4arch4Sm90ELb1ELb0ELb0ELb1ELb0ELb1ELb0ELb1ELb1ELb1ELb0ELb0EEENS1_21CollectiveEpilogueFwdINS6_IJSA_SC_SB_EEES9_NS_10bfloat16_tESG_Li384ELb1ELb1ELb0ELb1EEENS1_36VarlenDynamicPersistentTileSchedulerILi192ELi160ELi384ELi128ELb0ELb1ELb1ELb1ELb1ELb1EEEEEEEEEvNT_6ParamsE)
        /*0014*/ 	.word	0x00000000


	//----- nvinfo : EIATTR_REGCOUNT
	.align		4
.L_14:
        /*0018*/ 	.byte	0x04, 0x2f
        /*001a*/ 	.short	(.L_16 - .L_15)
	.align		4
.L_15:
        /*001c*/ 	.word	index@(_ZN7cutlass13device_kernelIN5flash11enable_sm90INS1_16FlashAttnFwdSm90INS1_25CollectiveMainloopFwdSm90ILi2EN4cute5tupleIJNS5_1CILi1EEES8_S8_EEENS6_IJNS7_ILi192EEENS7_ILi160EEENS7_ILi64EEEEEELi64ENS_12float_e4m3_tEfNS_4arch4Sm90ELb1ELb0ELb0ELb1ELb0ELb0ELb0ELb1ELb1ELb1ELb0ELb0EEENS1_21CollectiveEpilogueFwdINS6_IJSA_SC_SB_EEES9_NS_10bfloat16_tESG_Li384ELb1ELb1ELb0ELb1EEENS1_36VarlenDynamicPersistentTileSchedulerILi192ELi160ELi384ELi128ELb0ELb1ELb1ELb1ELb1ELb1EEEEEEEEEvNT_6ParamsE)
        /*0020*/ 	.word	0x00000004


	//----- nvinfo : EIATTR_FRAME_SIZE
	.align		4
.L_16:
        /*0024*/ 	.byte	0x04, 0x11
        /*0026*/ 	.short	(.L_18 - .L_17)
	.align		4
.L_17:
        /*0028*/ 	.word	index@(_ZN7cutlass13device_kernelIN5flash11enable_sm90INS1_16FlashAttnFwdSm90INS1_25CollectiveMainloopFwdSm90ILi2EN4cute5tupleIJNS5_1CILi1EEES8_S8_EEENS6_IJNS7_ILi192EEENS7_ILi160EEENS7_ILi64EEEEEELi64ENS_12float_e4m3_tEfNS_4arch4Sm90ELb1ELb0ELb0ELb1ELb0ELb0ELb0ELb1ELb1ELb1ELb0ELb0EEENS1_21CollectiveEpilogueFwdINS6_IJSA_SC_SB_EEES9_NS_10bfloat16_tESG_Li384ELb1ELb1ELb0ELb1EEENS1_36VarlenDynamicPersistentTileSchedulerILi192ELi160ELi384ELi128ELb0ELb1ELb1ELb1ELb1ELb1EEEEEEEEEvNT_6ParamsE)
        /*002c*/ 	.word	0x00000000


	//----- nvinfo : EIATTR_REGCOUNT
	.align		4
.L_18:
        /*0030*/ 	.byte	0x04, 0x2f
        /*0032*/ 	.short	(.L_20 - .L_19)
	.align		4
.L_19:
        /*0034*/ 	.word	index@(_ZN7cutlass13device_kernelIN5flash11enable_sm90INS1_16FlashAttnFwdSm90INS1_25CollectiveMainloopFwdSm90ILi2EN4cute5tupleIJNS5_1CILi1EEES8_S8_EEENS6_IJNS7_ILi192EEENS7_ILi160EEENS7_ILi64EEEEEELi64ENS_12float_e4m3_tEfNS_4arch4Sm90ELb1ELb0ELb0ELb0ELb0ELb0ELb0ELb1ELb1ELb1ELb0ELb0EEENS1_21CollectiveEpilogueFwdINS6_IJSA_SC_SB_EEES9_NS_10bfloat16_tESG_Li384ELb0ELb1ELb0ELb1EEENS1_30DynamicPersistentTileSchedulerILi384ELi128ELb0ELb1ELb1EEEEEEEEEvNT_6ParamsE)
        /*0038*/ 	.word	0x00000004


	//----- nvinfo : EIATTR_FRAME_SIZE
	.align		4
.L_20:
        /*003c*/ 	.byte	0x04, 0x11
        /*003e*/ 	.short	(.L_22 - .L_21)
	.align		4
.L_21:
        /*0040*/ 	.word	index@(_ZN7cutlass13device_kernelIN5flash11enable_sm90INS1_16FlashAttnFwdSm90INS1_25CollectiveMainloopFwdSm90ILi2EN4cute5tupleIJNS5_1CILi1EEES8_S8_EEENS6_IJNS7_ILi192EEENS7_ILi160EEENS7_ILi64EEEEEELi64ENS_12float_e4m3_tEfNS_4arch4Sm90ELb1ELb0ELb0ELb0ELb0ELb0ELb0ELb1ELb1ELb1ELb0ELb0EEENS1_21CollectiveEpilogueFwdINS6_IJSA_SC_SB_EEES9_NS_10bfloat16_tESG_Li384ELb0ELb1ELb0ELb1EEENS1_30DynamicPersistentTileSchedulerILi384ELi128ELb0ELb1ELb1EEEEEEEEEvNT_6ParamsE)
        /*0044*/ 	.word	0x00000000


	//----- nvinfo : EIATTR_REGCOUNT
	.align		4
.L_22:
        /*0048*/ 	.byte	0x04, 0x2f
        /*004a*/ 	.short	(.L_24 - .L_23)
	.align		4
.L_23:
        /*004c*/ 	.word	index@(_ZN7cutlass13device_kernelIN5flash11enable_sm90INS1_16FlashAttnFwdSm90INS1_25CollectiveMainloopFwdSm90ILi2EN4cute5tupleIJNS5_1CILi1EEES8_S8_EEENS6_IJNS7_ILi192EEENS7_ILi160EEENS7_ILi64EEEEEELi64ENS_12float_e4m3_tEfNS_4arch4Sm90ELb0ELb1ELb0ELb1ELb0ELb1ELb0ELb1ELb1ELb1ELb0ELb0EEENS1_21CollectiveEpilogueFwdINS6_IJSA_SC_SB_EEES9_NS_10bfloat16_tESG_Li384ELb1ELb1ELb0ELb1EEENS1_36VarlenDynamicPersistentTileSchedulerILi192ELi160ELi384ELi128ELb0ELb1ELb1ELb1ELb0ELb1EEEEEEEEEvNT_6ParamsE)
        /*0050*/ 	.word	0x00000004


	//----- nvinfo : EIATTR_FRAME_SIZE
	.align		4
.L_24:
        /*0054*/ 	.byte	0x04, 0x11
        /*0056*/ 	.short	(.L_26 - .L_25)
	.align		4
.L_25:
        /*0058*/ 	.word	index@(_ZN7cutlass13device_kernelIN5flash11enable_sm90INS1_16FlashAttnFwdSm90INS1_25CollectiveMainloopFwdSm90ILi2EN4cute5tupleIJNS5_1CILi1EEES8_S8_EEENS6_IJNS7_ILi192EEENS7_ILi160EEENS7_ILi64EEEEEELi64ENS_12float_e4m3_tEfNS_4arch4Sm90ELb0ELb1ELb0ELb1ELb0ELb1ELb0ELb1ELb1ELb1ELb0ELb0EEENS1_21CollectiveEpilogueFwdINS6_IJSA_SC_SB_EEES9_NS_10bfloat16_tESG_Li384ELb1ELb1ELb0ELb1EEENS1_36VarlenDynamicPersistentTileSchedulerILi192ELi160ELi384ELi128ELb0ELb1ELb1ELb1ELb0ELb1EEEEEEEEEvNT_6ParamsE)
        /*005c*/ 	.word	0x00000000


	//----- nvinfo : EIATTR_REGCOUNT
	.align		4
.L_26:
        /*0060*/ 	.byte	0x04, 0x2f
        /*0062*/ 	.short	(.L_28 - .L_27)
	.align		4
.L_27:
        /*0064*/ 	.word	index@(_ZN7cutlass13device_kernelIN5flash11enable_sm90INS1_16FlashAttnFwdSm90INS1_25CollectiveMainloopFwdSm90ILi2EN4cute5tupleIJNS5_1CILi1EEES8_S8_EEENS6_IJNS7_ILi192EEENS7_ILi160EEENS7_ILi64EEEEEELi64ENS_12float_e4m3_tEfNS_4arch4Sm90ELb0ELb1ELb0ELb1ELb0ELb0ELb0ELb1ELb1ELb1ELb0ELb0EEENS1_21CollectiveEpilogueFwdINS6_IJSA_SC_SB_EEES9_NS_10bfloat16_tESG_Li384ELb1ELb1ELb0ELb1EEENS1_36VarlenDynamicPersistentTileSchedulerILi192ELi160ELi384ELi128ELb0ELb1ELb1ELb1ELb0ELb1EEEEEEEEEvNT_6ParamsE)
        /*0068*/ 	.word	0x00000004


	//----- nvinfo : EIATTR_FRAME_SIZE
	.align		4
.L_28:
        /*006c*/ 	.byte	0x04, 0x11
        /*006e*/ 	.short	(.L_30 - .L_29)
	.align		4
.L_29:
        /*0070*/ 	.word	index@(_ZN7cutlass13device_kernelIN5flash11enable_sm90INS1_16FlashAttnFwdSm90INS1_25CollectiveMainloopFwdSm90ILi2EN4cute5tupleIJNS5_1CILi1EEES8_S8_EEENS6_IJNS7_ILi192EEENS7_ILi160EEENS7_ILi64EEEEEELi64ENS_12float_e4m3_tEfNS_4arch4Sm90ELb0ELb1ELb0ELb1ELb0ELb0ELb0ELb1ELb1ELb1ELb0ELb0EEENS1_21CollectiveEpilogueFwdINS6_IJSA_SC_SB_EEES9_NS_10bfloat16_tESG_Li384ELb1ELb1ELb0ELb1EEENS1_36VarlenDynamicPersistentTileSchedulerILi192ELi160ELi384ELi128ELb0ELb1ELb1ELb1ELb0ELb1EEEEEEEEEvNT_6ParamsE)
        /*0074*/ 	.word	0x00000000


	//----- nvinfo : EIATTR_REGCOUNT
	.align		4
.L_30:
        /*0078*/ 	.byte	0x04, 0x2f
        /*007a*/ 	.short	(.L_32 - .L_31)
	.align		4
.L_31:
        /*007c*/ 	.word	index@(_ZN7cutlass13device_kernelIN5flash11enable_sm90INS1_16FlashAttnFwdSm90INS1_25CollectiveMainloopFwdSm90ILi2EN4cute5tupleIJNS5_1CILi1EEES8_S8_EEENS6_IJNS7_ILi192EEENS7_ILi160EEENS7_ILi64EEEEEELi64ENS_12float_e4m3_tEfNS_4arch4Sm90ELb0ELb1ELb0ELb0ELb0ELb0ELb0ELb1ELb1ELb1ELb0ELb0EEENS1_21CollectiveEpilogueFwdINS6_IJSA_SC_SB_EEES9_NS_10bfloat16_tESG_Li384ELb0ELb1ELb0ELb1EEENS1_30DynamicPersistentTileSchedulerILi384ELi128ELb0ELb1ELb1EEEEEEEEEvNT_6ParamsE)
        /*0080*/ 	.word	0x00000004


	//----- nvinfo : EIATTR_FRAME_SIZE
	.align		4
.L_32:
        /*0084*/ 	.byte	0x04, 0x11
        /*0086*/ 	.short	(.L_34 - .L_33)
	.align		4
.L_33:
        /*0088*/ 	.word	index@(_ZN7cutlass13device_kernelIN5flash11enable_sm90INS1_16FlashAttnFwdSm90INS1_25CollectiveMainloopFwdSm90ILi2EN4cute5tupleIJNS5_1CILi1EEES8_S8_EEENS6_IJNS7_ILi192EEENS7_ILi160EEENS7_ILi64EEEEEELi64ENS_12float_e4m3_tEfNS_4arch4Sm90ELb0ELb1ELb0ELb0ELb0ELb0ELb0ELb1ELb1ELb1ELb0ELb0EEENS1_21CollectiveEpilogueFwdINS6_IJSA_SC_SB_EEES9_NS_10bfloat16_tESG_Li384ELb0ELb1ELb0ELb1EEENS1_30DynamicPersistentTileSchedulerILi384ELi128ELb0ELb1ELb1EEEEEEEEEvNT_6ParamsE)
        /*008c*/ 	.word	0x00000000


	//----- nvinfo : EIATTR_REGCOUNT
	.align		4
.L_34:
        /*0090*/ 	.byte	0x04, 0x2f
        /*0092*/ 	.short	(.L_36 - .L_35)
	.align		4
.L_35:
        /*0094*/ 	.word	index@(_ZN7cutlass13device_kernelIN5flash11enable_sm90INS1_16FlashAttnFwdSm90INS1_25CollectiveMainloopFwdSm90ILi2EN4cute5tupleIJNS5_1CILi1EEES8_S8_EEENS6_IJNS7_ILi192EEENS7_ILi160EEENS7_ILi64EEEEEELi64ENS_12float_e4m3_tEfNS_4arch4Sm90ELb0ELb0ELb0ELb1ELb0ELb1ELb0ELb1ELb1ELb1ELb0ELb0EEENS1_21CollectiveEpilogueFwdINS6_IJSA_SC_SB_EEES9_NS_10bfloat16_tESG_Li384ELb1ELb1ELb0ELb1EEENS1_36VarlenDynamicPersistentTileSchedulerILi192ELi160ELi384ELi128ELb0ELb1ELb1ELb0ELb1ELb1EEEEEEEEEvNT_6ParamsE)
        /*0098*/ 	.word	0x00000004


	//----- nvinfo : EIATTR_FRAME_SIZE
	.align		4
.L_36:
        /*009c*/ 	.byte	0x04, 0x11
        /*009e*/ 	.short	(.L_38 - .L_37)
	.align		4
.L_37:
        /*00a0*/ 	.word	index@(_ZN7cutlass13device_kernelIN5flash11enable_sm90INS1_16FlashAttnFwdSm90INS1_25CollectiveMainloopFwdSm90ILi2EN4cute5tupleIJNS5_1CILi1EEES8_S8_EEENS6_IJNS7_ILi192EEENS7_ILi160EEENS7_ILi64EEEEEELi64ENS_12float_e4m3_tEfNS_4arch4Sm90ELb0ELb0ELb0ELb1ELb0ELb1ELb0ELb1ELb1ELb1ELb0ELb0EEENS1_21CollectiveEpilogueFwdINS6_IJSA_SC_SB_EEES9_NS_10bfloat16_tESG_Li384ELb1ELb1ELb0ELb1EEENS1_36VarlenDynamicPersistentTileSchedulerILi192ELi160ELi384ELi128ELb0ELb1ELb1ELb0ELb1ELb1EEEEEEEEEvNT_6ParamsE)
        /*00a4*/ 	.word	0x00000000


	//----- nvinfo : EIATTR_REGCOUNT
	.align		4
.L_38:
        /*00a8*/ 	.byte	0x04, 0x2f
        /*00aa*/ 	.short	(.L_40 - .L_39)
	.align		4
.L_39:
        /*00ac*/ 	.word	index@(_ZN7cutlass13device_kernelIN5flash11enable_sm90INS1_16FlashAttnFwdSm90INS1_25CollectiveMainloopFwdSm90ILi2EN4cute5tupleIJNS5_1CILi1EEES8_S8_EEENS6_IJNS7_ILi192EEENS7_ILi160EEENS7_ILi64EEEEEELi64ENS_12float_e4m3_tEfNS_4arch4Sm90ELb0ELb0ELb0ELb1ELb0ELb0ELb0ELb1ELb1ELb1ELb0ELb0EEENS1_21CollectiveEpilogueFwdINS6_IJSA_SC_SB_EEES9_NS_10bfloat16_tESG_Li384ELb1ELb1ELb0ELb1EEENS1_36VarlenDynamicPersistentTileSchedulerILi192ELi160ELi384ELi128ELb0ELb1ELb1ELb0ELb1ELb1EEEEEEEEEvNT_6ParamsE)
        /*00b0*/ 	.word	0x00000004


	//----- nvinfo : EIATTR_FRAME_SIZE
	.align		4
.L_40:
        /*00b4*/ 	.byte	0x04, 0x11
        /*00b6*/ 	.short	(.L_42 - .L_41)
	.align		4
.L_41:
        /*00b8*/ 	.word	index@(_ZN7cutlass13device_kernelIN5flash11enable_sm90INS1_16FlashAttnFwdSm90INS1_25CollectiveMainloopFwdSm90ILi2EN4cute5tupleIJNS5_1CILi1EEES8_S8_EEENS6_IJNS7_ILi192EEENS7_ILi160EEENS7_ILi64EEEEEELi64ENS_12float_e4m3_tEfNS_4arch4Sm90ELb0ELb0ELb0ELb1ELb0ELb0ELb0ELb1ELb1ELb1ELb0ELb0EEENS1_21CollectiveEpilogueFwdINS6_IJSA_SC_SB_EEES9_NS_10bfloat16_tESG_Li384ELb1ELb1ELb0ELb1EEENS1_36VarlenDynamicPersistentTileSchedulerILi192ELi160ELi384ELi128ELb0ELb1ELb1ELb0ELb1ELb1EEEEEEEEEvNT_6ParamsE)
        /*00bc*/ 	.word	0x00000000


	//----- nvinfo : EIATTR_REGCOUNT
	.align		4
.L_42:
        /*00c0*/ 	.byte	0x04, 0x2f
        /*00c2*/ 	.short	(.L_44 - .L_43)
	.align		4
.L_43:
        /*00c4*/ 	.word	index@(_ZN7cutlass13device_kernelIN5flash11enable_sm90INS1_16FlashAttnFwdSm90INS1_25CollectiveMainloopFwdSm90ILi2EN4cute5tupleIJNS5_1CILi1EEES8_S8_EEENS6_IJNS7_ILi192EEENS7_ILi160EEENS7_ILi64EEEEEELi64ENS_12float_e4m3_tEfNS_4arch4Sm90ELb0ELb0ELb0ELb0ELb0ELb0ELb0ELb1ELb1ELb1ELb0ELb0EEENS1_21CollectiveEpilogueFwdINS6_IJSA_SC_SB_EEES9_NS_10bfloat16_tESG_Li384ELb0ELb1ELb0ELb1EEENS1_29StaticPersistentTileSchedulerILb0EEEEEEEEEvNT_6ParamsE)
        /*00c8*/ 	.word	0x00000004


	//----- nvinfo : EIATTR_FRAME_SIZE
	.align		4
.L_44:
        /*00cc*/ 	.byte	0x04, 0x11
        /*00ce*/ 	.short	(.L_46 - .L_45)
	.align		4
.L_45:
        /*00d0*/ 	.word	index@(_ZN7cutlass13device_kernelIN5flash11enable_sm90INS1_16FlashAttnFwdSm90INS1_25CollectiveMainloopFwdSm90ILi2EN4cute5tupleIJNS5_1CILi1EEES8_S8_EEENS6_IJNS7_ILi192EEENS7_ILi160EEENS7_ILi64EEEEEELi64ENS_12float_e4m3_tEfNS_4arch4Sm90ELb0ELb0ELb0ELb0ELb0ELb0ELb0ELb1ELb1ELb1ELb0ELb0EEENS1_21CollectiveEpilogueFwdINS6_IJSA_SC_SB_EEES9_NS_10bfloat16_tESG_Li384ELb0ELb1ELb0ELb1EEENS1_29StaticPersistentTileSchedulerILb0EEEEEEEEEvNT_6ParamsE)
        /*00d4*/ 	.word	0x00000000


	//----- nvinfo : EIATTR_MIN_STACK_SIZE
	.align		4
.L_46:
        /*00d8*/ 	.byte	0x04, 0x12
        /*00da*/ 	.short	(.L_48 - .L_47)
	.align		4
.L_47:
        /*00dc*/ 	.word	index@(_ZN7cutlass13device_kernelIN5flash11enable_sm90INS1_16FlashAttnFwdSm90INS1_25CollectiveMainloopFwdSm90ILi2EN4cute5tupleIJNS5_1CILi1EEES8_S8_EEENS6_IJNS7_ILi192EEENS7_ILi160EEENS7_ILi64EEEEEELi64ENS_12float_e4m3_tEfNS_4arch4Sm90ELb0ELb0ELb0ELb0ELb0ELb0ELb0ELb1ELb1ELb1ELb0ELb0EEENS1_21CollectiveEpilogueFwdINS6_IJSA_SC_SB_EEES9_NS_10bfloat16_tESG_Li384ELb0ELb1ELb0ELb1EEENS1_29StaticPersistentTileSchedulerILb0EEEEEEEEEvNT_6ParamsE)
        /*00e0*/ 	.word	0x00000000


	//----- nvinfo : EIATTR_MIN_STACK_SIZE
	.align		4
.L_48:
        /*00e4*/ 	.byte	0x04, 0x12
        /*00e6*/ 	.short	(.L_50 - .L_49)
	.align		4
.L_49:
        /*00e8*/ 	.word	index@(_ZN7cutlass13device_kernelIN5flash11enable_sm90INS1_16FlashAttnFwdSm90INS1_25CollectiveMainloopFwdSm90ILi2EN4cute5tupleIJNS5_1CILi1EEES8_S8_EEENS6_IJNS7_ILi192EEENS7_ILi160EEENS7_ILi64EEEEEELi64ENS_12float_e4m3_tEfNS_4arch4Sm90ELb0ELb0ELb0ELb1ELb0ELb0ELb0ELb1ELb1ELb1ELb0ELb0EEENS1_21CollectiveEpilogueFwdINS6_IJSA_SC_SB_EEES9_NS_10bfloat16_tESG_Li384ELb1ELb1ELb0ELb1EEENS1_36VarlenDynamicPersistentTileSchedulerILi192ELi160ELi384ELi128ELb0ELb1ELb1ELb0ELb1ELb1EEEEEEEEEvNT_6ParamsE)
        /*00ec*/ 	.word	0x00000000


	//----- nvinfo : EIATTR_MIN_STACK_SIZE
	.align		4
.L_50:
        /*00f0*/ 	.byte	0x04, 0x12
        /*00f2*/ 	.short	(.L_52 - .L_51)
	.align		4
.L_51:
        /*00f4*/ 	.word	index@(_ZN7cutlass13device_kernelIN5flash11enable_sm90INS1_16FlashAttnFwdSm90INS1_25CollectiveMainloopFwdSm90ILi2EN4cute5tupleIJNS5_1CILi1EEES8_S8_EEENS6_IJNS7_ILi192EEENS7_ILi160EEENS7_ILi64EEEEEELi64ENS_12float_e4m3_tEfNS_4arch4Sm90ELb0ELb0ELb0ELb1ELb0ELb1ELb0ELb1ELb1ELb1ELb0ELb0EEENS1_21CollectiveEpilogueFwdINS6_IJSA_SC_SB_EEES9_NS_10bfloat16_tESG_Li384ELb1ELb1ELb0ELb1EEENS1_36VarlenDynamicPersistentTileSchedulerILi192ELi160ELi384ELi128ELb0ELb1ELb1ELb0ELb1ELb1EEEEEEEEEvNT_6ParamsE)
        /*00f8*/ 	.word	0x00000000


	//----- nvinfo : EIATTR_MIN_STACK_SIZE
	.align		4
.L_52:
        /*00fc*/ 	.byte	0x04, 0x12
        /*00fe*/ 	.short	(.L_54 - .L_53)
	.align		4
.L_53:
        /*0100*/ 	.word	index@(_ZN7cutlass13device_kernelIN5flash11enable_sm90INS1_16FlashAttnFwdSm90INS1_25CollectiveMainloopFwdSm90ILi2EN4cute5tupleIJNS5_1CILi1EEES8_S8_EEENS6_IJNS7_ILi192EEENS7_ILi160EEENS7_ILi64EEEEEELi64ENS_12float_e4m3_tEfNS_4arch4Sm90ELb0ELb1ELb0ELb0ELb0ELb0ELb0ELb1ELb1ELb1ELb0ELb0EEENS1_21CollectiveEpilogueFwdINS6_IJSA_SC_SB_EEES9_NS_10bfloat16_tESG_Li384ELb0ELb1ELb0ELb1EEENS1_30DynamicPersistentTileSchedulerILi384ELi128ELb0ELb1ELb1EEEEEEEEEvNT_6ParamsE)
        /*0104*/ 	.word	0x00000000


	//----- nvinfo : EIATTR_MIN_STACK_SIZE
	.align		4
.L_54:
        /*0108*/ 	.byte	0x04, 0x12
        /*010a*/ 	.short	(.L_56 - .L_55)
	.align		4
.L_55:
        /*010c*/ 	.word	index@(_ZN7cutlass13device_kernelIN5flash11enable_sm90INS1_16FlashAttnFwdSm90INS1_25CollectiveMainloopFwdSm90ILi2EN4cute5tupleIJNS5_1CILi1EEES8_S8_EEENS6_IJNS7_ILi192EEENS7_ILi160EEENS7_ILi64EEEEEELi64ENS_12float_e4m3_tEfNS_4arch4Sm90ELb0ELb1ELb0ELb1ELb0ELb0ELb0ELb1ELb1ELb1ELb0ELb0EEENS1_21CollectiveEpilogueFwdINS6_IJSA_SC_SB_EEES9_NS_10bfloat16_tESG_Li384ELb1ELb1ELb0ELb1EEENS1_36VarlenDynamicPersistentTileSchedulerILi192ELi160ELi384ELi128ELb0ELb1ELb1ELb1ELb0ELb1EEEEEEEEEvNT_6ParamsE)
        /*0110*/ 	.word	0x00000000


	//----- nvinfo : EIATTR_MIN_STACK_SIZE
	.align		4
.L_56:
        /*0114*/ 	.byte	0x04, 0x12
        /*0116*/ 	.short	(.L_58 - .L_57)
	.align		4
.L_57:
        /*0118*/ 	.word	index@(_ZN7cutlass13device_kernelIN5flash11enable_sm90INS1_16FlashAttnFwdSm90INS1_25CollectiveMainloopFwdSm90ILi2EN4cute5tupleIJNS5_1CILi1EEES8_S8_EEENS6_IJNS7_ILi192EEENS7_ILi160EEENS7_ILi64EEEEEELi64ENS_12float_e4m3_tEfNS_4arch4Sm90ELb0ELb1ELb0ELb1ELb0ELb1ELb0ELb1ELb1ELb1ELb0ELb0EEENS1_21CollectiveEpilogueFwdINS6_IJSA_SC_SB_EEES9_NS_10bfloat16_tESG_Li384ELb1ELb1ELb0ELb1EEENS1_36VarlenDynamicPersistentTileSchedulerILi192ELi160ELi384ELi128ELb0ELb1ELb1ELb1ELb0ELb1EEEEEEEEEvNT_6ParamsE)
        /*011c*/ 	.word	0x00000000


	//----- nvinfo : EIATTR_MIN_STACK_SIZE
	.align		4
.L_58:
        /*0120*/ 	.byte	0x04, 0x12
        /*0122*/ 	.short	(.L_60 - .L_59)
	.align		4
.L_59:
        /*0124*/ 	.word	index@(_ZN7cutlass13device_kernelIN5flash11enable_sm90INS1_16FlashAttnFwdSm90INS1_25CollectiveMainloopFwdSm90ILi2EN4cute5tupleIJNS5_1CILi1EEES8_S8_EEENS6_IJNS7_ILi192EEENS7_ILi160EEENS7_ILi64EEEEEELi64ENS_12float_e4m3_tEfNS_4arch4Sm90ELb1ELb0ELb0ELb0ELb0ELb0ELb0ELb1ELb1ELb1ELb0ELb0EEENS1_21CollectiveEpilogueFwdINS6_IJSA_SC_SB_EEES9_NS_10bfloat16_tESG_Li384ELb0ELb1ELb0ELb1EEENS1_30DynamicPersistentTileSchedulerILi384ELi128ELb0ELb1ELb1EEEEEEEEEvNT_6ParamsE)
        /*0128*/ 	.word	0x00000000


	//----- nvinfo : EIATTR_MIN_STACK_SIZE
	.align		4
.L_60:
        /*012c*/ 	.byte	0x04, 0x12
        /*012e*/ 	.short	(.L_62 - .L_61)
	.align		4
.L_61:
        /*0130*/ 	.word	index@(_ZN7cutlass13device_kernelIN5flash11enable_sm90INS1_16FlashAttnFwdSm90INS1_25CollectiveMainloopFwdSm90ILi2EN4cute5tupleIJNS5_1CILi1EEES8_S8_EEENS6_IJNS7_ILi192EEENS7_ILi160EEENS7_ILi64EEEEEELi64ENS_12float_e4m3_tEfNS_4arch4Sm90ELb1ELb0ELb0ELb1ELb0ELb0ELb0ELb1ELb1ELb1ELb0ELb0EEENS1_21CollectiveEpilogueFwdINS6_IJSA_SC_SB_EEES9_NS_10bfloat16_tESG_Li384ELb1ELb1ELb0ELb1EEENS1_36VarlenDynamicPersistentTileSchedulerILi192ELi160ELi384ELi128ELb0ELb1ELb1ELb1ELb1ELb1EEEEEEEEEvNT_6ParamsE)
        /*0134*/ 	.word	0x00000000


	//----- nvinfo : EIATTR_MIN_STACK_SIZE
	.align		4
.L_62:
        /*0138*/ 	.byte	0x04, 0x12
        /*013a*/ 	.short	(.L_64 - .L_63)
	.align		4
.L_63:
        /*013c*/ 	.word	index@(_ZN7cutlass13device_kernelIN5flash11enable_sm90INS1_16FlashAttnFwdSm90INS1_25CollectiveMainloopFwdSm90ILi2EN4cute5tupleIJNS5_1CILi1EEES8_S8_EEENS6_IJNS7_ILi192EEENS7_ILi160EEENS7_ILi64EEEEEELi64ENS_12float_e4m3_tEfNS_4arch4Sm90ELb1ELb0ELb0ELb1ELb0ELb1ELb0ELb1ELb1ELb1ELb0ELb0EEENS1_21CollectiveEpilogueFwdINS6_IJSA_SC_SB_EEES9_NS_10bfloat16_tESG_Li384ELb1ELb1ELb0ELb1EEENS1_36VarlenDynamicPersistentTileSchedulerILi192ELi160ELi384ELi128ELb0ELb1ELb1ELb1ELb1ELb1EEEEEEEEEvNT_6ParamsE)
        /*0140*/ 	.word	0x00000000
.L_64:


//--------------------- .nv.compat                --------------------------
	.section	.nv.compat,"",@"SHT_CUDA_COMPAT_INFO"
	.align	4
        /*0000*/ 	.byte	0x02, 0x09, 0x01, 0x00, 0x02, 0x02, 0x01, 0x00, 0x02, 0x05, 0x05, 0x00, 0x03, 0x07, 0x01, 0x01
        /*0010*/ 	.byte	0x02, 0x03, 0x00, 0x00, 0x02, 0x06, 0x01, 0x00, 0x04, 0x0b, 0x08, 0x00, 0x00, 0x00, 0x00, 0x00
        /*0020*/ 	.byte	0x00, 0x00, 0x00, 0x00


//--------------------- .nv.info._ZN7cutlass13device_kernelIN5flash11enable_sm90INS1_16FlashAttnFwdSm90INS1_25CollectiveMainloopFwdSm90ILi2EN4cute5tupleIJNS5_1CILi1EEES8_S8_EEENS6_IJNS7_ILi192EEENS7_ILi160EEENS7_ILi64EEEEEELi64ENS_12float_e4m3_tEfNS_4arch4Sm90ELb0ELb0ELb0ELb0ELb0ELb0ELb0ELb1ELb1ELb1ELb0ELb0EEENS1_21CollectiveEpilogueFwdINS6_IJSA_SC_SB_EEES9_NS_10bfloat16_tESG_Li384ELb0ELb1ELb0ELb1EEENS1_29StaticPersistentTileSchedulerILb0EEEEEEEEEvNT_6ParamsE --------------------------
	.section	.nv.info._ZN7cutlass13device_kernelIN5flash11enable_sm90INS1_16FlashAttnFwdSm90INS1_25CollectiveMainloopFwdSm90ILi2EN4cute5tupleIJNS5_1CILi1EEES8_S8_EEENS6_IJNS7_ILi192EEENS7_ILi160EEENS7_ILi64EEEEEELi64ENS_12float_e4m3_tEfNS_4arch4Sm90ELb0ELb0ELb0ELb0ELb0ELb0ELb0ELb1ELb1ELb1ELb0ELb0EEENS1_21CollectiveEpilogueFwdINS6_IJSA_SC_SB_EEES9_NS_10bfloat16_tESG_Li384ELb0ELb1ELb0ELb1EEENS1_29StaticPersistentTileSchedulerILb0EEEEEEEEEvNT_6ParamsE,"",@"SHT_CUDA_INFO"
	.sectionflags	@""
	.align	4


	//----- nvinfo : EIATTR_CUDA_API_VERSION
	.align		4
        /*0000*/ 	.byte	0x04, 0x37
        /*0002*/ 	.short	(.L_66 - .L_65)
.L_65:
        /*0004*/ 	.word	0x00000082


	//----- nvinfo : EIATTR_KPARAM_INFO
	.align		4
.L_66:
        /*0008*/ 	.byte	0x04, 0x17
        /*000a*/ 	.short	(.L_68 - .L_67)
.L_67:
        /*000c*/ 	.word	0x00000000
        /*0010*/ 	.short	0x0000
        /*0012*/ 	.short	0x0000
        /*0014*/ 	.byte	0x00, 0xf0, 0x01, 0x28


	//----- nvinfo : EIATTR_SPARSE_MMA_MASK
	.align		4
.L_68:
        /*0018*/ 	.byte	0x03, 0x50
        /*001a*/ 	.short	0x0000


	//----- nvinfo : EIATTR_MAXREG_COUNT
	.align		4
        /*001c*/ 	.byte	0x03, 0x1b
        /*001e*/ 	.short	0x0080


	//----- nvinfo : EIATTR_MERCURY_ISA_VERSION
	.align		4
        /*0020*/ 	.byte	0x03, 0x5f
        /*0022*/ 	.short	0x0101


	//----- nvinfo : EIATTR_VRC_CTA_INIT_COUNT
	.align		4
        /*0024*/ 	.byte	0x02, 0x4a
	.zero		1
	.zero		1


	//----- nvinfo : EIATTR_EXIT_INSTR_OFFSETS
	.align		4
        /*0028*/ 	.byte	0x04, 0x1c
        /*002a*/ 	.short	(.L_70 - .L_69)


	//   ....[0]....
.L_69:
        /*002c*/ 	.word	0x00000010


	//----- nvinfo : EIATTR_MAX_THREADS
	.align		4
.L_70:
        /*0030*/ 	.byte	0x04, 0x05
        /*0032*/ 	.short	(.L_72 - .L_71)
.L_71:
        /*0034*/ 	.word	0x00000200
        /*0038*/ 	.word	0x00000001
        /*003c*/ 	.word	0x00000001


	//----- nvinfo : EIATTR_CBANK_PARAM_SIZE
	.align		4
.L_72:
        /*0040*/ 	.byte	0x03, 0x19
        /*0042*/ 	.short	0x0a00


	//----- nvinfo : EIATTR_PARAM_CBANK
	.align		4
        /*0044*/ 	.byte	0x04, 0x0a
        /*0046*/ 	.short	(.L_74 - .L_73)
	.align		4
.L_73:
        /*0048*/ 	.word	index@(.nv.constant0._ZN7cutlass13device_kernelIN5flash11enable_sm90INS1_16FlashAttnFwdSm90INS1_25CollectiveMainloopFwdSm90ILi2EN4cute5tupleIJNS5_1CILi1EEES8_S8_EEENS6_IJNS7_ILi192EEENS7_ILi160EEENS7_ILi64EEEEEELi64ENS_12float_e4m3_tEfNS_4arch4Sm90ELb0ELb0ELb0ELb0ELb0ELb0ELb0ELb1ELb1ELb1ELb0ELb0EEENS1_21CollectiveEpilogueFwdINS6_IJSA_SC_SB_EEES9_NS_10bfloat16_tESG_Li384ELb0ELb1ELb0ELb1EEENS1_29StaticPersistentTileSchedulerILb0EEEEEEEEEvNT_6ParamsE)
        /*004c*/ 	.short	0x0380
        /*004e*/ 	.short	0x0a00


	//----- nvinfo : EIATTR_SW_WAR
	.align		4
.L_74:
        /*0050*/ 	.byte	0x04, 0x36
        /*0052*/ 	.short	(.L_76 - .L_75)
.L_75:
        /*0054*/ 	.word	0x00000008
.L_76:


//--------------------- .nv.info._ZN7cutlass13device_kernelIN5flash11enable_sm90INS1_16FlashAttnFwdSm90INS1_25CollectiveMainloopFwdSm90ILi2EN4cute5tupleIJNS5_1CILi1EEES8_S8_EEENS6_IJNS7_ILi192EEENS7_ILi160EEENS7_ILi64EEEEEELi64ENS_12float_e4m3_tEfNS_4arch4Sm90ELb0ELb0ELb0ELb1ELb0ELb0ELb0ELb1ELb1ELb1ELb0ELb0EEENS1_21CollectiveEpilogueFwdINS6_IJSA_SC_SB_EEES9_NS_10bfloat16_tESG_Li384ELb1ELb1ELb0ELb1EEENS1_36VarlenDynamicPersistentTileSchedulerILi192ELi160ELi384ELi128ELb0ELb1ELb1ELb0ELb1ELb1EEEEEEEEEvNT_6ParamsE --------------------------
	.section	.nv.info._ZN7cutlass13device_kernelIN5flash11enable_sm90INS1_16FlashAttnFwdSm90INS1_25CollectiveMainloopFwdSm90ILi2EN4cute5tupleIJNS5_1CILi1EEES8_S8_EEENS6_IJNS7_ILi192EEENS7_ILi160EEENS7_ILi64EEEEEELi64ENS_12float_e4m3_tEfNS_4arch4Sm90ELb0ELb0ELb0ELb1ELb0ELb0ELb0ELb1ELb1ELb1ELb0ELb0EEENS1_21CollectiveEpilogueFwdINS6_IJSA_SC_SB_EEES9_NS_10bfloat16_tESG_Li384ELb1ELb1ELb0ELb1EEENS1_36VarlenDynamicPersistentTileSchedulerILi192ELi160ELi384ELi128ELb0ELb1ELb1ELb0ELb1ELb1EEEEEEEEEvNT_6ParamsE,"",@"SHT_CUDA_INFO"
	.sectionflags	@""
	.align	4


	//----- nvinfo : EIATTR_CUDA_API_VERSION
	.align		4
        /*0000*/ 	.byte	0x04, 0x37
        /*0002*/ 	.short	(.L_78 - .L_77)
.L_77:
        /*0004*/ 	.word	0x00000082


	//----- nvinfo : EIATTR_KPARAM_INFO
	.align		4
.L_78:
        /*0008*/ 	.byte	0x04, 0x17
        /*000a*/ 	.short	(.L_80 - .L_79)
.L_79:
        /*000c*/ 	.word	0x00000000
        /*0010*/ 	.short	0x0000
        /*0012*/ 	.short	0x0000
        /*0014*/ 	.byte	0x00, 0xf0, 0x01, 0x2a


	//----- nvinfo : EIATTR_SPARSE_MMA_MASK
	.align		4
.L_80:
        /*0018*/ 	.byte	0x03, 0x50
        /*001a*/ 	.short	0x0000


	//----- nvinfo : EIATTR_MAXREG_COUNT
	.align		4
        /*001c*/ 	.byte	0x03, 0x1b
        /*001e*/ 	.short	0x0080


	//----- nvinfo : EIATTR_MERCURY_ISA_VERSION
	.align		4
        /*0020*/ 	.byte	0x03, 0x5f
        /*0022*/ 	.short	0x0101


	//----- nvinfo : EIATTR_VRC_CTA_INIT_COUNT
	.align		4
        /*0024*/ 	.byte	0x02, 0x4a
	.zero		1
	.zero		1


	//----- nvinfo : EIATTR_EXIT_INSTR_OFFSETS
	.align		4
        /*0028*/ 	.byte	0x04, 0x1c
        /*002a*/ 	.short	(.L_82 - .L_81)


	//   ....[0]....
.L_81:
        /*002c*/ 	.word	0x00000010


	//----- nvinfo : EIATTR_MAX_THREADS
	.align		4
.L_82:
        /*0030*/ 	.byte	0x04, 0x05
        /*0032*/ 	.short	(.L_84 - .L_83)
.L_83:
        /*0034*/ 	.word	0x00000200
        /*0038*/ 	.word	0x00000001
        /*003c*/ 	.word	0x00000001


	//----- nvinfo : EIATTR_CBANK_PARAM_SIZE
	.align		4
.L_84:
        /*0040*/ 	.byte	0x03, 0x19
        /*0042*/ 	.short	0x0a80


	//----- nvinfo : EIATTR_PARAM_CBANK
	.align		4
        /*0044*/ 	.byte	0x04, 0x0a
        /*0046*/ 	.short	(.L_86 - .L_85)
	.align		4
.L_85:
        /*0048*/ 	.word	index@(.nv.constant0._ZN7cutlass13device_kernelIN5flash11enable_sm90INS1_16FlashAttnFwdSm90INS1_25CollectiveMainloopFwdSm90ILi2EN4cute5tupleIJNS5_1CILi1EEES8_S8_EEENS6_IJNS7_ILi192EEENS7_ILi160EEENS7_ILi64EEEEEELi64ENS_12float_e4m3_tEfNS_4arch4Sm90ELb0ELb0ELb0ELb1ELb0ELb0ELb0ELb1ELb1ELb1ELb0ELb0EEENS1_21CollectiveEpilogueFwdINS6_IJSA_SC_SB_EEES9_NS_10bfloat16_tESG_Li384ELb1ELb1ELb0ELb1EEENS1_36VarlenDynamicPersistentTileSchedulerILi192ELi160ELi384ELi128ELb0ELb1ELb1ELb0ELb1ELb1EEEEEEEEEvNT_6ParamsE)
        /*004c*/ 	.short	0x0380
        /*004e*/ 	.short	0x0a80


	//----- nvinfo : EIATTR_SW_WAR
	.align		4
.L_86:
        /*0050*/ 	.byte	0x04, 0x36
        /*0052*/ 	.short	(.L_88 - .L_87)
.L_87:
        /*0054*/ 	.word	0x00000008
.L_88:


//--------------------- .nv.info._ZN7cutlass13device_kernelIN5flash11enable_sm90INS1_16FlashAttnFwdSm90INS1_25CollectiveMainloopFwdSm90ILi2EN4cute5tupleIJNS5_1CILi1EEES8_S8_EEENS6_IJNS7_ILi192EEENS7_ILi160EEENS7_ILi64EEEEEELi64ENS_12float_e4m3_tEfNS_4arch4Sm90ELb0ELb0ELb0ELb1ELb0ELb1ELb0ELb1ELb1ELb1ELb0ELb0EEENS1_21CollectiveEpilogueFwdINS6_IJSA_SC_SB_EEES9_NS_10bfloat16_tESG_Li384ELb1ELb1ELb0ELb1EEENS1_36VarlenDynamicPersistentTileSchedulerILi192ELi160ELi384ELi128ELb0ELb1ELb1ELb0ELb1ELb1EEEEEEEEEvNT_6ParamsE --------------------------
	.section	.nv.info._ZN7cutlass13device_kernelIN5flash11enable_sm90INS1_16FlashAttnFwdSm90INS1_25CollectiveMainloopFwdSm90ILi2EN4cute5tupleIJNS5_1CILi1EEES8_S8_EEENS6_IJNS7_ILi192EEENS7_ILi160EEENS7_ILi64EEEEEELi64ENS_12float_e4m3_tEfNS_4arch4Sm90ELb0ELb0ELb0ELb1ELb0ELb1ELb0ELb1ELb1ELb1ELb0ELb0EEENS1_21CollectiveEpilogueFwdINS6_IJSA_SC_SB_EEES9_NS_10bfloat16_tESG_Li384ELb1ELb1ELb0ELb1EEENS1_36VarlenDynamicPersistentTileSchedulerILi192ELi160ELi384ELi128ELb0ELb1ELb1ELb0ELb1ELb1EEEEEEEEEvNT_6ParamsE,"",@"SHT_CUDA_INFO"
	.sectionflags	@""
	.align	4


	//----- nvinfo : EIATTR_CUDA_API_VERSION
	.align		4
        /*0000*/ 	.byte	0x04, 0x37
        /*0002*/ 	.short	(.L_90 - .L_89)
.L_89:
        /*0004*/ 	.word	0x00000082


	//----- nvinfo : EIATTR_KPARAM_INFO
	.align		4
.L_90:
        /*0008*/ 	.byte	0x04, 0x17
        /*000a*/ 	.short	(.L_92 - .L_91)
.L_91:
        /*000c*/ 	.word	0x00000000
        /*0010*/ 	.short	0x0000
        /*0012*/ 	.short	0x0000
        /*0014*/ 	.byte	0x00, 0xf0, 0x01, 0x2a


	//----- nvinfo : EIATTR_SPARSE_MMA_MASK
	.align		4
.L_92:
        /*0018*/ 	.byte	0x03, 0x50
        /*001a*/ 	.short	0x0000


	//----- nvinfo : EIATTR_MAXREG_COUNT
	.align		4
        /*001c*/ 	.byte	0x03, 0x1b
        /*001e*/ 	.short	0x0080


	//----- nvinfo : EIATTR_MERCURY_ISA_VERSION
	.align		4
        /*0020*/ 	.byte	0x03, 0x5f
        /*0022*/ 	.short	0x0101


	//----- nvinfo : EIATTR_VRC_CTA_INIT_COUNT
	.align		4
        /*0024*/ 	.byte	0x02, 0x4a
	.zero		1
	.zero		1


	//----- nvinfo : EIATTR_EXIT_INSTR_OFFSETS
	.align		4
        /*0028*/ 	.byte	0x04, 0x1c
        /*002a*/ 	.short	(.L_94 - .L_93)


	//   ....[0]....
.L_93:
        /*002c*/ 	.word	0x00000010


	//----- nvinfo : EIATTR_MAX_THREADS
	.align		4
.L_94:
        /*0030*/ 	.byte	0x04, 0x05
        /*0032*/ 	.short	(.L_96 - .L_95)
.L_95:
        /*0034*/ 	.word	0x00000200
        /*0038*/ 	.word	0x00000001
        /*003c*/ 	.word	0x00000001


	//----- nvinfo : EIATTR_CBANK_PARAM_SIZE
	.align		4
.L_96:
        /*0040*/ 	.byte	0x03, 0x19
        /*0042*/ 	.short	0x0a80


	//----- nvinfo : EIATTR_PARAM_CBANK
	.align		4
        /*0044*/ 	.byte	0x04, 0x0a
        /*0046*/ 	.short	(.L_98 - .L_97)
	.align		4
.L_97:
        /*0048*/ 	.word	index@(.nv.constant0._ZN7cutlass13device_kernelIN5flash11enable_sm90INS1_16FlashAttnFwdSm90INS1_25CollectiveMainloopFwdSm90ILi2EN4cute5tupleIJNS5_1CILi1EEES8_S8_EEENS6_IJNS7_ILi192EEENS7_ILi160EEENS7_ILi64EEEEEELi64ENS_12float_e4m3_tEfNS_4arch4Sm90ELb0ELb0ELb0ELb1ELb0ELb1ELb0ELb1ELb1ELb1ELb0ELb0EEENS1_21CollectiveEpilogueFwdINS6_IJSA_SC_SB_EEES9_NS_10bfloat16_tESG_Li384ELb1ELb1ELb0ELb1EEENS1_36VarlenDynamicPersistentTileSchedulerILi192ELi160ELi384ELi128ELb0ELb1ELb1ELb0ELb1ELb1EEEEEEEEEvNT_6ParamsE)
        /*004c*/ 	.short	0x0380
        /*004e*/ 	.short	0x0a80


	//----- nvinfo : EIATTR_SW_WAR
	.align		4
.L_98:
        /*0050*/ 	.byte	0x04, 0x36
        /*0052*/ 	.short	(.L_100 - .L_99)
.L_99:
        /*0054*/ 	.word	0x00000008
.L_100:


//--------------------- .nv.info._ZN7cutlass13device_kernelIN5flash11enable_sm90INS1_16FlashAttnFwdSm90INS1_25CollectiveMainloopFwdSm90ILi2EN4cute5tupleIJNS5_1CILi1EEES8_S8_EEENS6_IJNS7_ILi192EEENS7_ILi160EEENS7_ILi64EEEEEELi64ENS_12float_e4m3_tEfNS_4arch4Sm90ELb0ELb1ELb0ELb0ELb0ELb0ELb0ELb1ELb1ELb1ELb0ELb0EEENS1_21CollectiveEpilogueFwdINS6_IJSA_SC_SB_EEES9_NS_10bfloat16_tESG_Li384ELb0ELb1ELb0ELb1EEENS1_30DynamicPersistentTileSchedulerILi384ELi128ELb0ELb1ELb1EEEEEEEEEvNT_6ParamsE --------------------------
	.section	.nv.info._ZN7cutlass13device_kernelIN5flash11enable_sm90INS1_16FlashAttnFwdSm90INS1_25CollectiveMainloopFwdSm90ILi2EN4cute5tupleIJNS5_1CILi1EEES8_S8_EEENS6_IJNS7_ILi192EEENS7_ILi160EEENS7_ILi64EEEEEELi64ENS_12float_e4m3_tEfNS_4arch4Sm90ELb0ELb1ELb0ELb0ELb0ELb0ELb0ELb1ELb1ELb1ELb0ELb0EEENS1_21CollectiveEpilogueFwdINS6_IJSA_SC_SB_EEES9_NS_10bfloat16_tESG_Li384ELb0ELb1ELb0ELb1EEENS1_30DynamicPersistentTileSchedulerILi384ELi128ELb0ELb1ELb1EEEEEEEEEvNT_6ParamsE,"",@"SHT_CUDA_INFO"
	.sectionflags	@""
	.align	4


	//----- nvinfo : EIATTR_CUDA_API_VERSION
	.align		4
        /*0000*/ 	.byte	0x04, 0x37
        /*0002*/ 	.short	(.L_102 - .L_101)
.L_101:
        /*0004*/ 	.word	0x00000082


	//----- nvinfo : EIATTR_KPARAM_INFO
	.align		4
.L_102:
        /*0008*/ 	.byte	0x04, 0x17
        /*000a*/ 	.short	(.L_104 - .L_103)
.L_103:
        /*000c*/ 	.word	0x00000000
        /*0010*/ 	.short	0x0000
        /*0012*/ 	.short	0x0000
        /*0014*/ 	.byte	0x00, 0xf0, 0x01, 0x2a


	//----- nvinfo : EIATTR_SPARSE_MMA_MASK
	.align		4
.L_104:
        /*0018*/ 	.byte	0x03, 0x50
        /*001a*/ 	.short	0x0000


	//----- nvinfo : EIATTR_MAXREG_COUNT
	.align		4
        /*001c*/ 	.byte	0x03, 0x1b
        /*001e*/ 	.short	0x0080


	//----- nvinfo : EIATTR_MERCURY_ISA_VERSION
	.align		4
        /*0020*/ 	.byte	0x03, 0x5f
        /*0022*/ 	.short	0x0101


	//----- nvinfo : EIATTR_VRC_CTA_INIT_COUNT
	.align		4
        /*0024*/ 	.byte	0x02, 0x4a
	.zero		1
	.zero		1


	//----- nvinfo : EIATTR_EXIT_INSTR_OFFSETS
	.align		4
        /*0028*/ 	.byte	0x04, 0x1c
        /*002a*/ 	.short	(.L_106 - .L_105)


	//   ....[0]....
.L_105:
        /*002c*/ 	.word	0x00000010


	//----- nvinfo : EIATTR_MAX_THREADS
	.align		4
.L_106:
        /*0030*/ 	.byte	0x04, 0x05
        /*0032*/ 	.short	(.L_108 - .L_107)
.L_107:
        /*0034*/ 	.word	0x00000200
        /*0038*/ 	.word	0x00000001
        /*003c*/ 	.word	0x00000001


	//----- nvinfo : EIATTR_CBANK_PARAM_SIZE
	.align		4
.L_108:
        /*0040*/ 	.byte	0x03, 0x19
        /*0042*/ 	.short	0x0a80


	//----- nvinfo : EIATTR_PARAM_CBANK
	.align		4
        /*0044*/ 	.byte	0x04, 0x0a
        /*0046*/ 	.short	(.L_110 - .L_109)
	.align		4
.L_109:
        /*0048*/ 	.word	index@(.nv.constant0._ZN7cutlass13device_kernelIN5flash11enable_sm90INS1_16FlashAttnFwdSm90INS1_25CollectiveMainloopFwdSm90ILi2EN4cute5tupleIJNS5_1CILi1EEES8_S8_EEENS6_IJNS7_ILi192EEENS7_ILi160EEENS7_ILi64EEEEEELi64ENS_12float_e4m3_tEfNS_4arch4Sm90ELb0ELb1ELb0ELb0ELb0ELb0ELb0ELb1ELb1ELb1ELb0ELb0EEENS1_21CollectiveEpilogueFwdINS6_IJSA_SC_SB_EEES9_NS_10bfloat16_tESG_Li384ELb0ELb1ELb0ELb1EEENS1_30DynamicPersistentTileSchedulerILi384ELi128ELb0ELb1ELb1EEEEEEEEEvNT_6ParamsE)
        /*004c*/ 	.short	0x0380
        /*004e*/ 	.short	0x0a80


	//----- nvinfo : EIATTR_SW_WAR
	.align		4
.L_110:
        /*0050*/ 	.byte	0x04, 0x36
        /*0052*/ 	.short	(.L_112 - .L_111)
.L_111:
        /*0054*/ 	.word	0x00000008
.L_112:


//--------------------- .nv.info._ZN7cutlass13device_kernelIN5flash11enable_sm90INS1_16FlashAttnFwdSm90INS1_25CollectiveMainloopFwdSm90ILi2EN4cute5tupleIJNS5_1CILi1EEES8_S8_EEENS6_IJNS7_ILi192EEENS7_ILi160EEENS7_ILi64EEEEEELi64ENS_12float_e4m3_tEfNS_4arch4Sm90ELb0ELb1ELb0ELb1ELb0ELb0ELb0ELb1ELb1ELb1ELb0ELb0EEENS1_21CollectiveEpilogueFwdINS6_IJSA_SC_SB_EEES9_NS_10bfloat16_tESG_Li384ELb1ELb1ELb0ELb1EEENS1_36VarlenDynamicPersistentTileSchedulerILi192ELi160ELi384ELi128ELb0ELb1ELb1ELb1ELb0ELb1EEEEEEEEEvNT_6ParamsE --------------------------
	.section	.nv.info._ZN7cutlass13device_kernelIN5flash11enable_sm90INS1_16FlashAttnFwdSm90INS1_25CollectiveMainloopFwdSm90ILi2EN4cute5tupleIJNS5_1CILi1EEES8_S8_EEENS6_IJNS7_ILi192EEENS7_ILi160EEENS7_ILi64EEEEEELi64ENS_12float_e4m3_tEfNS_4arch4Sm90ELb0ELb1ELb0ELb1ELb0ELb0ELb0ELb1ELb1ELb1ELb0ELb0EEENS1_21CollectiveEpilogueFwdINS6_IJSA_SC_SB_EEES9_NS_10bfloat16_tESG_Li384ELb1ELb1ELb0ELb1EEENS1_36VarlenDynamicPersistentTileSchedulerILi192ELi160ELi384ELi128ELb0ELb1ELb1ELb1ELb0ELb1EEEEEEEEEvNT_6ParamsE,"",@"SHT_CUDA_INFO"
	.sectionflags	@""
	.align	4


	//----- nvinfo : EIATTR_CUDA_API_VERSION
	.align		4
        /*0000*/ 	.byte	0x04, 0x37
        /*0002*/ 	.short	(.L_114 - .L_113)
.L_113:
        /*0004*/ 	.word	0x00000082


	//----- nvinfo : EIATTR_KPARAM_INFO
	.align		4
.L_114:
        /*0008*/ 	.byte	0x04, 0x17
        /*000a*/ 	.short	(.L_116 - .L_115)
.L_115:
        /*000c*/ 	.word	0x00000000
        /*0010*/ 	.short	0x0000
        /*0012*/ 	.short	0x0000
        /*0014*/ 	.byte	0x00, 0xf0, 0x01, 0x2a


	//----- nvinfo : EIATTR_SPARSE_MMA_MASK
	.align		4
.L_116:
        /*0018*/ 	.byte	0x03, 0x50
        /*001a*/ 	.short	0x0000


	//----- nvinfo : EIATTR_MAXREG_COUNT
	.align		4
        /*001c*/ 	.byte	0x03, 0x1b
        /*001e*/ 	.short	0x0080


	//----- nvinfo : EIATTR_MERCURY_ISA_VERSION
	.align		4
        /*0020*/ 	.byte	0x03, 0x5f
        /*0022*/ 	.short	0x0101


	//----- nvinfo : EIATTR_VRC_CTA_INIT_COUNT
	.align		4
        /*0024*/ 	.byte	0x02, 0x4a
	.zero		1
	.zero		1


	//----- nvinfo : EIATTR_EXIT_INSTR_OFFSETS
	.align		4
        /*0028*/ 	.byte	0x04, 0x1c
        /*002a*/ 	.short	(.L_118 - .L_117)


	//   ....[0]....
.L_117:
        /*002c*/ 	.word	0x00000010


	//----- nvinfo : EIATTR_MAX_THREADS
	.align		4
.L_118:
        /*0030*/ 	.byte	0x04, 0x05
        /*0032*/ 	.short	(.L_120 - .L_119)
.L_119:
        /*0034*/ 	.word	0x00000200
        /*0038*/ 	.word	0x00000001
        /*003c*/ 	.word	0x00000001


	//----- nvinfo : EIATTR_CBANK_PARAM_SIZE
	.align		4
.L_120:
        /*0040*/ 	.byte	0x03, 0x19
        /*0042*/ 	.short	0x0a80


	//----- nvinfo : EIATTR_PARAM_CBANK
	.align		4
        /*0044*/ 	.byte	0x04, 0x0a
        /*0046*/ 	.short	(.L_122 - .L_121)
	.align		4
.L_121:
        /*0048*/ 	.word	index@(.nv.constant0._ZN7cutlass13device_kernelIN5flash11enable_sm90INS1_16FlashAttnFwdSm90INS1_25CollectiveMainloopFwdSm90ILi2EN4cute5tupleIJNS5_1CILi1EEES8_S8_EEENS6_IJNS7_ILi192EEENS7_ILi160EEENS7_ILi64EEEEEELi64ENS_12float_e4m3_tEfNS_4arch4Sm90ELb0ELb1ELb0ELb1ELb0ELb0ELb0ELb1ELb1ELb1ELb0ELb0EEENS1_21CollectiveEpilogueFwdINS6_IJSA_SC_SB_EEES9_NS_10bfloat16_tESG_Li384ELb1ELb1ELb0ELb1EEENS1_36VarlenDynamicPersistentTileSchedulerILi192ELi160ELi384ELi128ELb0ELb1ELb1ELb1ELb0ELb1EEEEEEEEEvNT_6ParamsE)
        /*004c*/ 	.short	0x0380
        /*004e*/ 	.short	0x0a80


	//----- nvinfo : EIATTR_SW_WAR
	.align		4
.L_122:
        /*0050*/ 	.byte	0x04, 0x36
        /*0052*/ 	.short	(.L_124 - .L_123)
.L_123:
        /*0054*/ 	.word	0x00000008
.L_124:


//--------------------- .nv.info._ZN7cutlass13device_kernelIN5flash11enable_sm90INS1_16FlashAttnFwdSm90INS1_25CollectiveMainloopFwdSm90ILi2EN4cute5tupleIJNS5_1CILi1EEES8_S8_EEENS6_IJNS7_ILi192EEENS7_ILi160EEENS7_ILi64EEEEEELi64ENS_12float_e4m3_tEfNS_4arch4Sm90ELb0ELb1ELb0ELb1ELb0ELb1ELb0ELb1ELb1ELb1ELb0ELb0EEENS1_21CollectiveEpilogueFwdINS6_IJSA_SC_SB_EEES9_NS_10bfloat16_tESG_Li384ELb1ELb1ELb0ELb1EEENS1_36VarlenDynamicPersistentTileSchedulerILi192ELi160ELi384ELi128ELb0ELb1ELb1ELb1ELb0ELb1EEEEEEEEEvNT_6ParamsE --------------------------
	.section	.nv.info._ZN7cutlass13device_kernelIN5flash11enable_sm90INS1_16FlashAttnFwdSm90INS1_25CollectiveMainloopFwdSm90ILi2EN4cute5tupleIJNS5_1CILi1EEES8_S8_EEENS6_IJNS7_ILi192EEENS7_ILi160EEENS7_ILi64EEEEEELi64ENS_12float_e4m3_tEfNS_4arch4Sm90ELb0ELb1ELb0ELb1ELb0ELb1ELb0ELb1ELb1ELb1ELb0ELb0EEENS1_21CollectiveEpilogueFwdINS6_IJSA_SC_SB_EEES9_NS_10bfloat16_tESG_Li384ELb1ELb1ELb0ELb1EEENS1_36VarlenDynamicPersistentTileSchedulerILi192ELi160ELi384ELi128ELb0ELb1ELb1ELb1ELb0ELb1EEEEEEEEEvNT_6ParamsE,"",@"SHT_CUDA_INFO"
	.sectionflags	@""
	.align	4


	//----- nvinfo : EIATTR_CUDA_API_VERSION
	.align		4
        /*0000*/ 	.byte	0x04, 0x37
        /*0002*/ 	.short	(.L_126 - .L_125)
.L_125:
        /*0004*/ 	.word	0x00000082


	//----- nvinfo : EIATTR_KPARAM_INFO
	.align		4
.L_126:
        /*0008*/ 	.byte	0x04, 0x17
        /*000a*/ 	.short	(.L_128 - .L_127)
.L_127:
        /*000c*/ 	.word	0x00000000
        /*0010*/ 	.short	0x0000
        /*0012*/ 	.short	0x0000
        /*0014*/ 	.byte	0x00, 0xf0, 0x01, 0x2a


	//----- nvinfo : EIATTR_SPARSE_MMA_MASK
	.align		4
.L_128:
        /*0018*/ 	.byte	0x03, 0x50
        /*001a*/ 	.short	0x0000


	//----- nvinfo : EIATTR_MAXREG_COUNT
	.align		4
        /*001c*/ 	.byte	0x03, 0x1b
        /*001e*/ 	.short	0x0080


	//----- nvinfo : EIATTR_MERCURY_ISA_VERSION
	.align		4
        /*0020*/ 	.byte	0x03, 0x5f
        /*0022*/ 	.short	0x0101


	//----- nvinfo : EIATTR_VRC_CTA_INIT_COUNT
	.align		4
        /*0024*/ 	.byte	0x02, 0x4a
	.zero		1
	.zero		1


	//----- nvinfo : EIATTR_EXIT_INSTR_OFFSETS
	.align		4
        /*0028*/ 	.byte	0x04, 0x1c
        /*002a*/ 	.short	(.L_130 - .L_129)


	//   ....[0]....
.L_129:
        /*002c*/ 	.word	0x00000010


	//----- nvinfo : EIATTR_MAX_THREADS
	.align		4
.L_130:
        /*0030*/ 	.byte	0x04, 0x05
        /*0032*/ 	.short	(.L_132 - .L_131)
.L_131:
        /*0034*/ 	.word	0x00000200
        /*0038*/ 	.word	0x00000001
        /*003c*/ 	.word	0x00000001


	//----- nvinfo : EIATTR_CBANK_PARAM_SIZE
	.align		4
.L_132:
        /*0040*/ 	.byte	0x03, 0x19
        /*0042*/ 	.short	0x0a80


	//----- nvinfo : EIATTR_PARAM_CBANK
	.align		4
        /*0044*/ 	.byte	0x04, 0x0a
        /*0046*/ 	.short	(.L_134 - .L_133)
	.align		4
.L_133:
        /*0048*/ 	.word	index@(.nv.constant0._ZN7cutlass13device_kernelIN5flash11enable_sm90INS1_16FlashAttnFwdSm90INS1_25CollectiveMainloopFwdSm90ILi2EN4cute5tupleIJNS5_1CILi1EEES8_S8_EEENS6_IJNS7_ILi192EEENS7_ILi160EEENS7_ILi64EEEEEELi64ENS_12float_e4m3_tEfNS_4arch4Sm90ELb0ELb1ELb0ELb1ELb0ELb1ELb0ELb1ELb1ELb1ELb0ELb0EEENS1_21CollectiveEpilogueFwdINS6_IJSA_SC_SB_EEES9_NS_10bfloat16_tESG_Li384ELb1ELb1ELb0ELb1EEENS1_36VarlenDynamicPersistentTileSchedulerILi192ELi160ELi384ELi128ELb0ELb1ELb1ELb1ELb0ELb1EEEEEEEEEvNT_6ParamsE)
        /*004c*/ 	.short	0x0380
        /*004e*/ 	.short	0x0a80


	//----- nvinfo : EIATTR_SW_WAR
	.align		4
.L_134:
        /*0050*/ 	.byte	0x04, 0x36
        /*0052*/ 	.short	(.L_136 - .L_135)
.L_135:
        /*0054*/ 	.word	0x00000008
.L_136:


//--------------------- .nv.info._ZN7cutlass13device_kernelIN5flash11enable_sm90INS1_16FlashAttnFwdSm90INS1_25CollectiveMainloopFwdSm90ILi2EN4cute5tupleIJNS5_1CILi1EEES8_S8_EEENS6_IJNS7_ILi192EEENS7_ILi160EEENS7_ILi64EEEEEELi64ENS_12float_e4m3_tEfNS_4arch4Sm90ELb1ELb0ELb0ELb0ELb0ELb0ELb0ELb1ELb1ELb1ELb0ELb0EEENS1_21CollectiveEpilogueFwdINS6_IJSA_SC_SB_EEES9_NS_10bfloat16_tESG_Li384ELb0ELb1ELb0ELb1EEENS1_30DynamicPersistentTileSchedulerILi384ELi128ELb0ELb1ELb1EEEEEEEEEvNT_6ParamsE --------------------------
	.section	.nv.info._ZN7cutlass13device_kernelIN5flash11enable_sm90INS1_16FlashAttnFwdSm90INS1_25CollectiveMainloopFwdSm90ILi2EN4cute5tupleIJNS5_1CILi1EEES8_S8_EEENS6_IJNS7_ILi192EEENS7_ILi160EEENS7_ILi64EEEEEELi64ENS_12float_e4m3_tEfNS_4arch4Sm90ELb1ELb0ELb0ELb0ELb0ELb0ELb0ELb1ELb1ELb1ELb0ELb0EEENS1_21CollectiveEpilogueFwdINS6_IJSA_SC_SB_EEES9_NS_10bfloat16_tESG_Li384ELb0ELb1ELb0ELb1EEENS1_30DynamicPersistentTileSchedulerILi384ELi128ELb0ELb1ELb1EEEEEEEEEvNT_6ParamsE,"",@"SHT_CUDA_INFO"
	.sectionflags	@""
	.align	4


	//----- nvinfo : EIATTR_CUDA_API_VERSION
	.align		4
        /*0000*/ 	.byte	0x04, 0x37
        /*0002*/ 	.short	(.L_138 - .L_137)
.L_137:
        /*0004*/ 	.word	0x00000082


	//----- nvinfo : EIATTR_KPARAM_INFO
	.align		4
.L_138:
        /*0008*/ 	.byte	0x04, 0x17
        /*000a*/ 	.short	(.L_140 - .L_139)
.L_139:
        /*000c*/ 	.word	0x00000000
        /*0010*/ 	.short	0x0000
        /*0012*/ 	.short	0x0000
        /*0014*/ 	.byte	0x00, 0xf0, 0x01, 0x2a


	//----- nvinfo : EIATTR_SPARSE_MMA_MASK
	.align		4
.L_140:
        /*0018*/ 	.byte	0x03, 0x50
        /*001a*/ 	.short	0x0000


	//----- nvinfo : EIATTR_MAXREG_COUNT
	.align		4
        /*001c*/ 	.byte	0x03, 0x1b
        /*001e*/ 	.short	0x0080


	//----- nvinfo : EIATTR_MERCURY_ISA_VERSION
	.align		4
        /*0020*/ 	.byte	0x03, 0x5f
        /*0022*/ 	.short	0x0101


	//----- nvinfo : EIATTR_VRC_CTA_INIT_COUNT
	.align		4
        /*0024*/ 	.byte	0x02, 0x4a
	.zero		1
	.zero		1


	//----- nvinfo : EIATTR_EXIT_INSTR_OFFSETS
	.align		4
        /*0028*/ 	.byte	0x04, 0x1c
        /*002a*/ 	.short	(.L_142 - .L_141)


	//   ....[0]....
.L_141:
        /*002c*/ 	.word	0x00000010


	//----- nvinfo : EIATTR_MAX_THREADS
	.align		4
.L_142:
        /*0030*/ 	.byte	0x04, 0x05
        /*0032*/ 	.short	(.L_144 - .L_143)
.L_143:
        /*0034*/ 	.word	0x00000200
        /*0038*/ 	.word	0x00000001
        /*003c*/ 	.word	0x00000001


	//----- nvinfo : EIATTR_CBANK_PARAM_SIZE
	.align		4
.L_144:
        /*0040*/ 	.byte	0x03, 0x19
        /*0042*/ 	.short	0x0a80


	//----- nvinfo : EIATTR_PARAM_CBANK
	.align		4
        /*0044*/ 	.byte	0x04, 0x0a
        /*0046*/ 	.short	(.L_146 - .L_145)
	.align		4
.L_145:
        /*0048*/ 	.word	index@(.nv.constant0._ZN7cutlass13device_kernelIN5flash11enable_sm90INS1_16FlashAttnFwdSm90INS1_25CollectiveMainloopFwdSm90ILi2EN4cute5tupleIJNS5_1CILi1EEES8_S8_EEENS6_IJNS7_ILi192EEENS7_ILi160EEENS7_ILi64EEEEEELi64ENS_12float_e4m3_tEfNS_4arch4Sm90ELb1ELb0ELb0ELb0ELb0ELb0ELb0ELb1ELb1ELb1ELb0ELb0EEENS1_21CollectiveEpilogueFwdINS6_IJSA_SC_SB_EEES9_NS_10bfloat16_tESG_Li384ELb0ELb1ELb0ELb1EEENS1_30DynamicPersistentTileSchedulerILi384ELi128ELb0ELb1ELb1EEEEEEEEEvNT_6ParamsE)
        /*004c*/ 	.short	0x0380
        /*004e*/ 	.short	0x0a80


	//----- nvinfo : EIATTR_SW_WAR
	.align		4
.L_146:
        /*0050*/ 	.byte	0x04, 0x36
        /*0052*/ 	.short	(.L_148 - .L_147)
.L_147:
        /*0054*/ 	.word	0x00000008
.L_148:


//--------------------- .nv.info._ZN7cutlass13device_kernelIN5flash11enable_sm90INS1_16FlashAttnFwdSm90INS1_25CollectiveMainloopFwdSm90ILi2EN4cute5tupleIJNS5_1CILi1EEES8_S8_EEENS6_IJNS7_ILi192EEENS7_ILi160EEENS7_ILi64EEEEEELi64ENS_12float_e4m3_tEfNS_4arch4Sm90ELb1ELb0ELb0ELb1ELb0ELb0ELb0ELb1ELb1ELb1ELb0ELb0EEENS1_21CollectiveEpilogueFwdINS6_IJSA_SC_SB_EEES9_NS_10bfloat16_tESG_Li384ELb1ELb1ELb0ELb1EEENS1_36VarlenDynamicPersistentTileSchedulerILi192ELi160ELi384ELi128ELb0ELb1ELb1ELb1ELb1ELb1EEEEEEEEEvNT_6ParamsE --------------------------
	.section	.nv.info._ZN7cutlass13device_kernelIN5flash11enable_sm90INS1_16FlashAttnFwdSm90INS1_25CollectiveMainloopFwdSm90ILi2EN4cute5tupleIJNS5_1CILi1EEES8_S8_EEENS6_IJNS7_ILi192EEENS7_ILi160EEENS7_ILi64EEEEEELi64ENS_12float_e4m3_tEfNS_4arch4Sm90ELb1ELb0ELb0ELb1ELb0ELb0ELb0ELb1ELb1ELb1ELb0ELb0EEENS1_21CollectiveEpilogueFwdINS6_IJSA_SC_SB_EEES9_NS_10bfloat16_tESG_Li384ELb1ELb1ELb0ELb1EEENS1_36VarlenDynamicPersistentTileSchedulerILi192ELi160ELi384ELi128ELb0ELb1ELb1ELb1ELb1ELb1EEEEEEEEEvNT_6ParamsE,"",@"SHT_CUDA_INFO"
	.sectionflags	@""
	.align	4


	//----- nvinfo : EIATTR_CUDA_API_VERSION
	.align		4
        /*0000*/ 	.byte	0x04, 0x37
        /*0002*/ 	.short	(.L_150 - .L_149)
.L_149:
        /*0004*/ 	.word	0x00000082


	//----- nvinfo : EIATTR_KPARAM_INFO
	.align		4
.L_150:
        /*0008*/ 	.byte	0x04, 0x17
        /*000a*/ 	.short	(.L_152 - .L_151)
.L_151:
        /*000c*/ 	.word	0x00000000
        /*0010*/ 	.short	0x0000
        /*0012*/ 	.short	0x0000
        /*0014*/ 	.byte	0x00, 0xf0, 0x01, 0x2a


	//----- nvinfo : EIATTR_SPARSE_MMA_MASK
	.align		4
.L_152:
        /*0018*/ 	.byte	0x03, 0x50
        /*001a*/ 	.short	0x0000


	//----- nvinfo : EIATTR_MAXREG_COUNT
	.align		4
        /*001c*/ 	.byte	0x03, 0x1b
        /*001e*/ 	.short	0x0080


	//----- nvinfo : EIATTR_MERCURY_ISA_VERSION
	.align		4
        /*0020*/ 	.byte	0x03, 0x5f
        /*0022*/ 	.short	0x0101


	//----- nvinfo : EIATTR_VRC_CTA_INIT_COUNT
	.align		4
        /*0024*/ 	.byte	0x02, 0x4a
	.zero		1
	.zero		1


	//----- nvinfo : EIATTR_EXIT_INSTR_OFFSETS
	.align		4
        /*0028*/ 	.byte	0x04, 0x1c
        /*002a*/ 	.short	(.L_154 - .L_153)


	//   ....[0]....
.L_153:
        /*002c*/ 	.word	0x00000010


	//----- nvinfo : EIATTR_MAX_THREADS
	.align		4
.L_154:
        /*0030*/ 	.byte	0x04, 0x05
        /*0032*/ 	.short	(.L_156 - .L_155)
.L_155:
        /*0034*/ 	.word	0x00000200
        /*0038*/ 	.word	0x00000001
        /*003c*/ 	.word	0x00000001


	//----- nvinfo : EIATTR_CBANK_PARAM_SIZE
	.align		4
.L_156:
        /*0040*/ 	.byte	0x03, 0x19
        /*0042*/ 	.short	0x0a80


	//----- nvinfo : EIATTR_PARAM_CBANK
	.align		4
        /*0044*/ 	.byte	0x04, 0x0a
        /*0046*/ 	.short	(.L_158 - .L_157)
	.align		4
.L_157:
        /*0048*/ 	.word	index@(.nv.constant0._ZN7cutlass13device_kernelIN5flash11enable_sm90INS1_16FlashAttnFwdSm90INS1_25CollectiveMainloopFwdSm90ILi2EN4cute5tupleIJNS5_1CILi1EEES8_S8_EEENS6_IJNS7_ILi192EEENS7_ILi160EEENS7_ILi64EEEEEELi64ENS_12float_e4m3_tEfNS_4arch4Sm90ELb1ELb0ELb0ELb1ELb0ELb0ELb0ELb1ELb1ELb1ELb0ELb0EEENS1_21CollectiveEpilogueFwdINS6_IJSA_SC_SB_EEES9_NS_10bfloat16_tESG_Li384ELb1ELb1ELb0ELb1EEENS1_36VarlenDynamicPersistentTileSchedulerILi192ELi160ELi384ELi128ELb0ELb1ELb1ELb1ELb1ELb1EEEEEEEEEvNT_6ParamsE)
        /*004c*/ 	.short	0x0380
        /*004e*/ 	.short	0x0a80


	//----- nvinfo : EIATTR_SW_WAR
	.align		4
.L_158:
        /*0050*/ 	.byte	0x04, 0x36
        /*0052*/ 	.short	(.L_160 - .L_159)
.L_159:
        /*0054*/ 	.word	0x00000008
.L_160:


//--------------------- .nv.info._ZN7cutlass13device_kernelIN5flash11enable_sm90INS1_16FlashAttnFwdSm90INS1_25CollectiveMainloopFwdSm90ILi2EN4cute5tupleIJNS5_1CILi1EEES8_S8_EEENS6_IJNS7_ILi192EEENS7_ILi160EEENS7_ILi64EEEEEELi64ENS_12float_e4m3_tEfNS_4arch4Sm90ELb1ELb0ELb0ELb1ELb0ELb1ELb0ELb1ELb1ELb1ELb0ELb0EEENS1_21CollectiveEpilogueFwdINS6_IJSA_SC_SB_EEES9_NS_10bfloat16_tESG_Li384ELb1ELb1ELb0ELb1EEENS1_36VarlenDynamicPersistentTileSchedulerILi192ELi160ELi384ELi128ELb0ELb1ELb1ELb1ELb1ELb1EEEEEEEEEvNT_6ParamsE --------------------------
	.section	.nv.info._ZN7cutlass13device_kernelIN5flash11enable_sm90INS1_16FlashAttnFwdSm90INS1_25CollectiveMainloopFwdSm90ILi2EN4cute5tupleIJNS5_1CILi1EEES8_S8_EEENS6_IJNS7_ILi192EEENS7_ILi160EEENS7_ILi64EEEEEELi64ENS_12float_e4m3_tEfNS_4arch4Sm90ELb1ELb0ELb0ELb1ELb0ELb1ELb0ELb1ELb1ELb1ELb0ELb0EEENS1_21CollectiveEpilogueFwdINS6_IJSA_SC_SB_EEES9_NS_10bfloat16_tESG_Li384ELb1ELb1ELb0ELb1EEENS1_36VarlenDynamicPersistentTileSchedulerILi192ELi160ELi384ELi128ELb0ELb1ELb1ELb1ELb1ELb1EEEEEEEEEvNT_6ParamsE,"",@"SHT_CUDA_INFO"
	.sectionflags	@""
	.align	4


	//----- nvinfo : EIATTR_CUDA_API_VERSION
	.align		4
        /*0000*/ 	.byte	0x04, 0x37
        /*0002*/ 	.short	(.L_162 - .L_161)
.L_161:
        /*0004*/ 	.word	0x00000082


	//----- nvinfo : EIATTR_KPARAM_INFO
	.align		4
.L_162:
        /*0008*/ 	.byte	0x04, 0x17
        /*000a*/ 	.short	(.L_164 - .L_163)
.L_163:
        /*000c*/ 	.word	0x00000000
        /*0010*/ 	.short	0x0000
        /*0012*/ 	.short	0x0000
        /*0014*/ 	.byte	0x00, 0xf0, 0x01, 0x2a


	//----- nvinfo : EIATTR_SPARSE_MMA_MASK
	.align		4
.L_164:
        /*0018*/ 	.byte	0x03, 0x50
        /*001a*/ 	.short	0x0000


	//----- nvinfo : EIATTR_MAXREG_COUNT
	.align		4
        /*001c*/ 	.byte	0x03, 0x1b
        /*001e*/ 	.short	0x0080


	//----- nvinfo : EIATTR_MERCURY_ISA_VERSION
	.align		4
        /*0020*/ 	.byte	0x03, 0x5f
        /*0022*/ 	.short	0x0101


	//----- nvinfo : EIATTR_VRC_CTA_INIT_COUNT
	.align		4
        /*0024*/ 	.byte	0x02, 0x4a
	.zero		1
	.zero		1


	//----- nvinfo : EIATTR_EXIT_INSTR_OFFSETS
	.align		4
        /*0028*/ 	.byte	0x04, 0x1c
        /*002a*/ 	.short	(.L_166 - .L_165)


	//   ....[0]....
.L_165:
        /*002c*/ 	.word	0x00000010


	//----- nvinfo : EIATTR_MAX_THREADS
	.align		4
.L_166:
        /*0030*/ 	.byte	0x04, 0x05
        /*0032*/ 	.short	(.L_168 - .L_167)
.L_167:
        /*0034*/ 	.word	0x00000200
        /*0038*/ 	.word	0x00000001
        /*003c*/ 	.word	0x00000001


	//----- nvinfo : EIATTR_CBANK_PARAM_SIZE
	.align		4
.L_168:
        /*0040*/ 	.byte	0x03, 0x19
        /*0042*/ 	.short	0x0a80


	//----- nvinfo : EIATTR_PARAM_CBANK
	.align		4
        /*0044*/ 	.byte	0x04, 0x0a
        /*0046*/ 	.short	(.L_170 - .L_169)
	.align		4
.L_169:
        /*0048*/ 	.word	index@(.nv.constant0._ZN7cutlass13device_kernelIN5flash11enable_sm90INS1_16FlashAttnFwdSm90INS1_25CollectiveMainloopFwdSm90ILi2EN4cute5tupleIJNS5_1CILi1EEES8_S8_EEENS6_IJNS7_ILi192EEENS7_ILi160EEENS7_ILi64EEEEEELi64ENS_12float_e4m3_tEfNS_4arch4Sm90ELb1ELb0ELb0ELb1ELb0ELb1ELb0ELb1ELb1ELb1ELb0ELb0EEENS1_21CollectiveEpilogueFwdINS6_IJSA_SC_SB_EEES9_NS_10bfloat16_tESG_Li384ELb1ELb1ELb0ELb1EEENS1_36VarlenDynamicPersistentTileSchedulerILi192ELi160ELi384ELi128ELb0ELb1ELb1ELb1ELb1ELb1EEEEEEEEEvNT_6ParamsE)
        /*004c*/ 	.short	0x0380
        /*004e*/ 	.short	0x0a80


	//----- nvinfo : EIATTR_SW_WAR
	.align		4
.L_170:
        /*0050*/ 	.byte	0x04, 0x36
        /*0052*/ 	.short	(.L_172 - .L_171)
.L_171:
        /*0054*/ 	.word	0x00000008
.L_172:


//--------------------- .nv.callgraph             --------------------------
	.section	.nv.callgraph,"",@"SHT_CUDA_CALLGRAPH"
	.align	4
	.sectionentsize	8
	.align		4
        /*0000*/ 	.word	0x00000000
	.align		4
        /*0004*/ 	.word	0xffffffff
	.align		4
        /*0008*/ 	.word	0x00000000
	.align		4
        /*000c*/ 	.word	0xfffffffe
	.align		4
        /*0010*/ 	.word	0x00000000
	.align		4
        /*0014*/ 	.word	0xfffffffd
	.align		4
        /*0018*/ 	.word	0x00000000
	.align		4
        /*001c*/ 	.word	0xfffffffc


//--------------------- .nv.constant4             --------------------------
	.section	.nv.constant4,"a",@progbits
	.align	8
	.align		8
.nv.constant4:
        /*0000*/ 	.dword	_ZN73_INTERNAL_00488a73_37_flash_fwd_hdim64_e4m3_packgqa_sm90_cu_49158569_33804cuda3std3__45__cpo5beginE
	.align		8
        /*0008*/ 	.dword	_ZN73_INTERNAL_00488a73_37_flash_fwd_hdim64_e4m3_packgqa_sm90_cu_49158569_33804cuda3std3__45__cpo3endE
	.align		8
        /*0010*/ 	.dword	_ZN73_INTERNAL_00488a73_37_flash_fwd_hdim64_e4m3_packgqa_sm90_cu_49158569_33804cuda3std3__45__cpo6cbeginE
	.align		8
        /*0018*/ 	.dword	_ZN73_INTERNAL_00488a73_37_flash_fwd_hdim64_e4m3_packgqa_sm90_cu_49158569_33804cuda3std3__45__cpo4cendE
	.align		8
        /*0020*/ 	.dword	_ZN73_INTERNAL_00488a73_37_flash_fwd_hdim64_e4m3_packgqa_sm90_cu_49158569_33804cuda3std3__475_GLOBAL__N__00488a73_37_flash_fwd_hdim64_e4m3_packgqa_sm90_cu_49158569_33806ignoreE
	.align		8
        /*0028*/ 	.dword	_ZN73_INTERNAL_00488a73_37_flash_fwd_hdim64_e4m3_packgqa_sm90_cu_49158569_33804cuda3std3__419piecewise_constructE
	.align		8
        /*0030*/ 	.dword	_ZN73_INTERNAL_00488a73_37_flash_fwd_hdim64_e4m3_packgqa_sm90_cu_49158569_33804cuda3std3__48in_placeE
	.align		8
        /*0038*/ 	.dword	_ZN73_INTERNAL_00488a73_37_flash_fwd_hdim64_e4m3_packgqa_sm90_cu_49158569_33804cuda3std6ranges3__45__cpo4swapE
	.align		8
        /*0040*/ 	.dword	_ZN73_INTERNAL_00488a73_37_flash_fwd_hdim64_e4m3_packgqa_sm90_cu_49158569_33804cuda3std6ranges3__45__cpo9iter_moveE
	.align		8
        /*0048*/ 	.dword	_ZN73_INTERNAL_00488a73_37_flash_fwd_hdim64_e4m3_packgqa_sm90_cu_49158569_33804cute7productE
	.align		8
        /*0050*/ 	.dword	_ZN73_INTERNAL_00488a73_37_flash_fwd_hdim64_e4m3_packgqa_sm90_cu_49158569_33804cute1_E


//--------------------- .text._ZN7cutlass13device_kernelIN5flash11enable_sm90INS1_16FlashAttnFwdSm90INS1_25CollectiveMainloopFwdSm90ILi2EN4cute5tupleIJNS5_1CILi1EEES8_S8_EEENS6_IJNS7_ILi192EEENS7_ILi160EEENS7_ILi64EEEEEELi64ENS_12float_e4m3_tEfNS_4arch4Sm90ELb0ELb0ELb0ELb0ELb0ELb0ELb0ELb1ELb1ELb1ELb0ELb0EEENS1_21CollectiveEpilogueFwdINS6_IJSA_SC_SB_EEES9_NS_10bfloat16_tESG_Li384ELb0ELb1ELb0ELb1EEENS1_29StaticPersistentTileSchedulerILb0EEEEEEEEEvNT_6ParamsE --------------------------
	.section	.text._ZN7cutlass13device_kernelIN5flash11enable_sm90INS1_16FlashAttnFwdSm90INS1_25CollectiveMainloopFwdSm90ILi2EN4cute5tupleIJNS5_1CILi1EEES8_S8_EEENS6_IJNS7_ILi192EEENS7_ILi160EEENS7_ILi64EEEEEELi64ENS_12float_e4m3_tEfNS_4arch4Sm90ELb0ELb0ELb0ELb0ELb0ELb0ELb0ELb1ELb1ELb1ELb0ELb0EEENS1_21CollectiveEpilogueFwdINS6_IJSA_SC_SB_EEES9_NS_10bfloat16_tESG_Li384ELb0ELb1ELb0ELb1EEENS1_29StaticPersistentTileSchedulerILb0EEEEEEEEEvNT_6ParamsE,"ax",@progbits
	.align	128
.text._ZN7cutlass13device_kernelIN5flash11enable_sm90INS1_16FlashAttnFwdSm90INS1_25CollectiveMainloopFwdSm90ILi2EN4cute5tupleIJNS5_1CILi1EEES8_S8_EEENS6_IJNS7_ILi192EEENS7_ILi160EEENS7_ILi64EEEEEELi64ENS_12float_e4m3_tEfNS_4arch4Sm90ELb0ELb0ELb0ELb0ELb0ELb0ELb0ELb1ELb1ELb1ELb0ELb0EEENS1_21CollectiveEpilogueFwdINS6_IJSA_SC_SB_EEES9_NS_10bfloat16_tESG_Li384ELb0ELb1ELb0ELb1EEENS1_29StaticPersistentTileSchedulerILb0EEEEEEEEEvNT_6ParamsE:
        .type           _ZN7cutlass13device_kernelIN5flash11enable_sm90INS1_16FlashAttnFwdSm90INS1_25CollectiveMainloopFwdSm90ILi2EN4cute5tupleIJNS5_1CILi1EEES8_S8_EEENS6_IJNS7_ILi192EEENS7_ILi160EEENS7_ILi64EEEEEELi64ENS_12float_e4m3_tEfNS_4arch4Sm90ELb0ELb0ELb0ELb0ELb0ELb0ELb0ELb1ELb1ELb1ELb0ELb0EEENS1_21CollectiveEpilogueFwdINS6_IJSA_SC_SB_EEES9_NS_10bfloat16_tESG_Li384ELb0ELb1ELb0ELb1EEENS1_29StaticPersistentTileSchedulerILb0EEEEEEEEEvNT_6ParamsE,@function
        .size           _ZN7cutlass13device_kernelIN5flash11enable_sm90INS1_16FlashAttnFwdSm90INS1_25CollectiveMainloopFwdSm90ILi2EN4cute5tupleIJNS5_1CILi1EEES8_S8_EEENS6_IJNS7_ILi192EEENS7_ILi160EEENS7_ILi64EEEEEELi64ENS_12float_e4m3_tEfNS_4arch4Sm90ELb0ELb0ELb0ELb0ELb0ELb0ELb0ELb1ELb1ELb1ELb0ELb0EEENS1_21CollectiveEpilogueFwdINS6_IJSA_SC_SB_EEES9_NS_10bfloat16_tESG_Li384ELb0ELb1ELb0ELb1EEENS1_29StaticPersistentTileSchedulerILb0EEEEEEEEEvNT_6ParamsE,(.L_x_9 - _ZN7cutlass13device_kernelIN5flash11enable_sm90INS1_16FlashAttnFwdSm90INS1_25CollectiveMainloopFwdSm90ILi2EN4cute5tupleIJNS5_1CILi1EEES8_S8_EEENS6_IJNS7_ILi192EEENS7_ILi160EEENS7_ILi64EEEEEELi64ENS_12float_e4m3_tEfNS_4arch4Sm90ELb0ELb0ELb0ELb0ELb0ELb0ELb0ELb1ELb1ELb1ELb0ELb0EEENS1_21CollectiveEpilogueFwdINS6_IJSA_SC_SB_EEES9_NS_10bfloat16_tESG_Li384ELb0ELb1ELb0ELb1EEENS1_29StaticPersistentTileSchedulerILb0EEEEEEEEEvNT_6ParamsE)
        .other          _ZN7cutlass13device_kernelIN5flash11enable_sm90INS1_16FlashAttnFwdSm90INS1_25CollectiveMainloopFwdSm90ILi2EN4cute5tupleIJNS5_1CILi1EEES8_S8_EEENS6_IJNS7_ILi192EEENS7_ILi160EEENS7_ILi64EEEEEELi64ENS_12float_e4m3_tEfNS_4arch4Sm90ELb0ELb0ELb0ELb0ELb0ELb0ELb0ELb1ELb1ELb1ELb0ELb0EEENS1_21CollectiveEpilogueFwdINS6_IJSA_SC_SB_EEES9_NS_10bfloat16_tESG_Li384ELb0ELb1ELb0ELb1EEENS1_29StaticPersistentTileSchedulerILb0EEEEEEEEEvNT_6ParamsE,@"STO_CUDA_ENTRY STV_DEFAULT"
_ZN7cutlass13device_kernelIN5flash11enable_sm90INS1_16FlashAttnFwdSm90INS1_25CollectiveMainloopFwdSm90ILi2EN4cute5tupleIJNS5_1CILi1EEES8_S8_EEENS6_IJNS7_ILi192EEENS7_ILi160EEENS7_ILi64EEEEEELi64ENS_12float_e4m3_tEfNS_4arch4Sm90ELb0ELb0ELb0ELb0ELb0ELb0ELb0ELb1ELb1ELb1ELb0ELb0EEENS1_21CollectiveEpilogueFwdINS6_IJSA_SC_SB_EEES9_NS_10bfloat16_tESG_Li384ELb0ELb1ELb0ELb1EEENS1_29StaticPersistentTileSchedulerILb0EEEEEEEEEvNT_6ParamsE:
[----:B------:R-:W-:Y:S01]  /*0000*/  LDC R1, c[0x0][0x37c] ;  /* 0x0000df00ff017b82 */ /* 0x000fe20000000800 */
[----:B------:R-:W-:Y:S05]  /*0010*/  EXIT ;  /* 0x000000000000794d */ /* 0x000fea0003800000 */
.L_x_0:
[----:B------:R-:W-:-:S00]  /*0020*/  BRA `(.L_x_0) ;  /* 0xfffffffc00fc7947 */ /* 0x000fc0000383ffff */
[----:B------:R-:W-:-:S00]  /*0030*/  NOP ;  /* 0x0000000000007918 */ /* 0x000fc00000000000 */
        /* <DEDUP_REMOVED lines=12> */
.L_x_9:


//--------------------- .text._ZN7cutlass13device_kernelIN5flash11enable_sm90INS1_16FlashAttnFwdSm90INS1_25CollectiveMainloopFwdSm90ILi2EN4cute5tupleIJNS5_1CILi1EEES8_S8_EEENS6_IJNS7_ILi192EEENS7_ILi160EEENS7_ILi64EEEEEELi64ENS_12float_e4m3_tEfNS_4arch4Sm90ELb0ELb0ELb0ELb1ELb0ELb0ELb0ELb1ELb1ELb1ELb0ELb0EEENS1_21CollectiveEpilogueFwdINS6_IJSA_SC_SB_EEES9_NS_10bfloat16_tESG_Li384ELb1ELb1ELb0ELb1EEENS1_36VarlenDynamicPersistentTileSchedulerILi192ELi160ELi384ELi128ELb0ELb1ELb1ELb0ELb1ELb1EEEEEEEEEvNT_6ParamsE --------------------------
	.section	.text._ZN7cutlass13device_kernelIN5flash11enable_sm90INS1_16FlashAttnFwdSm90INS1_25CollectiveMainloopFwdSm90ILi2EN4cute5tupleIJNS5_1CILi1EEES8_S8_EEENS6_IJNS7_ILi192EEENS7_ILi160EEENS7_ILi64EEEEEELi64ENS_12float_e4m3_tEfNS_4arch4Sm90ELb0ELb0ELb0ELb1ELb0ELb0ELb0ELb1ELb1ELb1ELb0ELb0EEENS1_21CollectiveEpilogueFwdINS6_IJSA_SC_SB_EEES9_NS_10bfloat16_tESG_Li384ELb1ELb1ELb0ELb1EEENS1_36VarlenDynamicPersistentTileSchedulerILi192ELi160ELi384ELi128ELb0ELb1ELb1ELb0ELb1ELb1EEEEEEEEEvNT_6ParamsE,"ax",@progbits
	.align	128
.text._ZN7cutlass13device_kernelIN5flash11enable_sm90INS1_16FlashAttnFwdSm90INS1_25CollectiveMainloopFwdSm90ILi2EN4cute5tupleIJNS5_1CILi1EEES8_S8_EEENS6_IJNS7_ILi192EEENS7_ILi160EEENS7_ILi64EEEEEELi64ENS_12float_e4m3_tEfNS_4arch4Sm90ELb0ELb0ELb0ELb1ELb0ELb0ELb0ELb1ELb1ELb1ELb0ELb0EEENS1_21CollectiveEpilogueFwdINS6_IJSA_SC_SB_EEES9_NS_10bfloat16_tESG_Li384ELb1ELb1ELb0ELb1EEENS1_36VarlenDynamicPersistentTileSchedulerILi192ELi160ELi384ELi128ELb0ELb1ELb1ELb0ELb1ELb1EEEEEEEEEvNT_6ParamsE:
        .type           _ZN7cutlass13device_kernelIN5flash11enable_sm90INS1_16FlashAttnFwdSm90INS1_25CollectiveMainloopFwdSm90ILi2EN4cute5tupleIJNS5_1CILi1EEES8_S8_EEENS6_IJNS7_ILi192EEENS7_ILi160EEENS7_ILi64EEEEEELi64ENS_12float_e4m3_tEfNS_4arch4Sm90ELb0ELb0ELb0ELb1ELb0ELb0ELb0ELb1ELb1ELb1ELb0ELb0EEENS1_21CollectiveEpilogueFwdINS6_IJSA_SC_SB_EEES9_NS_10bfloat16_tESG_Li384ELb1ELb1ELb0ELb1EEENS1_36VarlenDynamicPersistentTileSchedulerILi192ELi160ELi384ELi128ELb0ELb1ELb1ELb0ELb1ELb1EEEEEEEEEvNT_6ParamsE,@function
        .size           _ZN7cutlass13device_kernelIN5flash11enable_sm90INS1_16FlashAttnFwdSm90INS1_25CollectiveMainloopFwdSm90ILi2EN4cute5tupleIJNS5_1CILi1EEES8_S8_EEENS6_IJNS7_ILi192EEENS7_ILi160EEENS7_ILi64EEEEEELi64ENS_12float_e4m3_tEfNS_4arch4Sm90ELb0ELb0ELb0ELb1ELb0ELb0ELb0ELb1ELb1ELb1ELb0ELb0EEENS1_21CollectiveEpilogueFwdINS6_IJSA_SC_SB_EEES9_NS_10bfloat16_tESG_Li384ELb1ELb1ELb0ELb1EEENS1_36VarlenDynamicPersistentTileSchedulerILi192ELi160ELi384ELi128ELb0ELb1ELb1ELb0ELb1ELb1EEEEEEEEEvNT_6ParamsE,(.L_x_10 - _ZN7cutlass13device_kernelIN5flash11enable_sm90INS1_16FlashAttnFwdSm90INS1_25CollectiveMainloopFwdSm90ILi2EN4cute5tupleIJNS5_1CILi1EEES8_S8_EEENS6_IJNS7_ILi192EEENS7_ILi160EEENS7_ILi64EEEEEELi64ENS_12float_e4m3_tEfNS_4arch4Sm90ELb0ELb0ELb0ELb1ELb0ELb0ELb0ELb1ELb1ELb1ELb0ELb0EEENS1_21CollectiveEpilogueFwdINS6_IJSA_SC_SB_EEES9_NS_10bfloat16_tESG_Li384ELb1ELb1ELb0ELb1EEENS1_36VarlenDynamicPersistentTileSchedulerILi192ELi160ELi384ELi128ELb0ELb1ELb1ELb0ELb1ELb1EEEEEEEEEvNT_6ParamsE)
        .other          _ZN7cutlass13device_kernelIN5flash11enable_sm90INS1_16FlashAttnFwdSm90INS1_25CollectiveMainloopFwdSm90ILi2EN4cute5tupleIJNS5_1CILi1EEES8_S8_EEENS6_IJNS7_ILi192EEENS7_ILi160EEENS7_ILi64EEEEEELi64ENS_12float_e4m3_tEfNS_4arch4Sm90ELb0ELb0ELb0ELb1ELb0ELb0ELb0ELb1ELb1ELb1ELb0ELb0EEENS1_21CollectiveEpilogueFwdINS6_IJSA_SC_SB_EEES9_NS_10bfloat16_tESG_Li384ELb1ELb1ELb0ELb1EEENS1_36VarlenDynamicPersistentTileSchedulerILi192ELi160ELi384ELi128ELb0ELb1ELb1ELb0ELb1ELb1EEEEEEEEEvNT_6ParamsE,@"STO_CUDA_ENTRY STV_DEFAULT"
_ZN7cutlass13device_kernelIN5flash11enable_sm90INS1_16FlashAttnFwdSm90INS1_25CollectiveMainloopFwdSm90ILi2EN4cute5tupleIJNS5_1CILi1EEES8_S8_EEENS6_IJNS7_ILi192EEENS7_ILi160EEENS7_ILi64EEEEEELi64ENS_12float_e4m3_tEfNS_4arch4Sm90ELb0ELb0ELb0ELb1ELb0ELb0ELb0ELb1ELb1ELb1ELb0ELb0EEENS1_21CollectiveEpilogueFwdINS6_IJSA_SC_SB_EEES9_NS_10bfloat16_tESG_Li384ELb1ELb1ELb0ELb1EEENS1_36VarlenDynamicPersistentTileSchedulerILi192ELi160ELi384ELi128ELb0ELb1ELb1ELb0ELb1ELb1EEEEEEEEEvNT_6ParamsE:
[----:B------:R-:W-:Y:S01]  /*0000*/  LDC R1, c[0x0][0x37c] ;  /* 0x0000df00ff017b82 */ /* 0x000fe20000000800 */
[----:B------:R-:W-:Y:S05]  /*0010*/  EXIT ;  /* 0x000000000000794d */ /* 0x000fea0003800000 */
.L_x_1:
        /* <DEDUP_REMOVED lines=14> */
.L_x_10:


//--------------------- .text._ZN7cutlass13device_kernelIN5flash11enable_sm90INS1_16FlashAttnFwdSm90INS1_25CollectiveMainloopFwdSm90ILi2EN4cute5tupleIJNS5_1CILi1EEES8_S8_EEENS6_IJNS7_ILi192EEENS7_ILi160EEENS7_ILi64EEEEEELi64ENS_12float_e4m3_tEfNS_4arch4Sm90ELb0ELb0ELb0ELb1ELb0ELb1ELb0ELb1ELb1ELb1ELb0ELb0EEENS1_21CollectiveEpilogueFwdINS6_IJSA_SC_SB_EEES9_NS_10bfloat16_tESG_Li384ELb1ELb1ELb0ELb1EEENS1_36VarlenDynamicPersistentTileSchedulerILi192ELi160ELi384ELi128ELb0ELb1ELb1ELb0ELb1ELb1EEEEEEEEEvNT_6ParamsE --------------------------
	.section	.text._ZN7cutlass13device_kernelIN5flash11enable_sm90INS1_16FlashAttnFwdSm90INS1_25CollectiveMainloopFwdSm90ILi2EN4cute5tupleIJNS5_1CILi1EEES8_S8_EEENS6_IJNS7_ILi192EEENS7_ILi160EEENS7_ILi64EEEEEELi64ENS_12float_e4m3_tEfNS_4arch4Sm90ELb0ELb0ELb0ELb1ELb0ELb1ELb0ELb1ELb1ELb1ELb0ELb0EEENS1_21CollectiveEpilogueFwdINS6_IJSA_SC_SB_EEES9_NS_10bfloat16_tESG_Li384ELb1ELb1ELb0ELb1EEENS1_36VarlenDynamicPersistentTileSchedulerILi192ELi160ELi384ELi128ELb0ELb1ELb1ELb0ELb1ELb1EEEEEEEEEvNT_6ParamsE,"ax",@progbits
	.align	128
.text._ZN7cutlass13device_kernelIN5flash11enable_sm90INS1_16FlashAttnFwdSm90INS1_25CollectiveMainloopFwdSm90ILi2EN4cute5tupleIJNS5_1CILi1EEES8_S8_EEENS6_IJNS7_ILi192EEENS7_ILi160EEENS7_ILi64EEEEEELi64ENS_12float_e4m3_tEfNS_4arch4Sm90ELb0ELb0ELb0ELb1ELb0ELb1ELb0ELb1ELb1ELb1ELb0ELb0EEENS1_21CollectiveEpilogueFwdINS6_IJSA_SC_SB_EEES9_NS_10bfloat16_tESG_Li384ELb1ELb1ELb0ELb1EEENS1_36VarlenDynamicPersistentTileSchedulerILi192ELi160ELi384ELi128ELb0ELb1ELb1ELb0ELb1ELb1EEEEEEEEEvNT_6ParamsE:
        .type           _ZN7cutlass13device_kernelIN5flash11enable_sm90INS1_16FlashAttnFwdSm90INS1_25CollectiveMainloopFwdSm90ILi2EN4cute5tupleIJNS5_1CILi1EEES8_S8_EEENS6_IJNS7_ILi192EEENS7_ILi160EEENS7_ILi64EEEEEELi64ENS_12float_e4m3_tEfNS_4arch4Sm90ELb0ELb0ELb0ELb1ELb0ELb1ELb0ELb1ELb1ELb1ELb0ELb0EEENS1_21CollectiveEpilogueFwdINS6_IJSA_SC_SB_EEES9_NS_10bfloat16_tESG_Li384ELb1ELb1ELb0ELb1EEENS1_36VarlenDynamicPersistentTileSchedulerILi192ELi160ELi384ELi128ELb0ELb1ELb1ELb0ELb1ELb1EEEEEEEEEvNT_6ParamsE,@function
        .size           _ZN7cutlass13device_kernelIN5flash11enable_sm90INS1_16FlashAttnFwdSm90INS1_25CollectiveMainloopFwdSm90ILi2EN4cute5tupleIJNS5_1CILi1EEES8_S8_EEENS6_IJNS7_ILi192EEENS7_ILi160EEENS7_ILi64EEEEEELi64ENS_12float_e4m3_tEfNS_4arch4Sm90ELb0ELb0ELb0ELb1ELb0ELb1ELb0ELb1ELb1ELb1ELb0ELb0EEENS1_21CollectiveEpilogueFwdINS6_IJSA_SC_SB_EEES9_NS_10bfloat16_tESG_Li384ELb1ELb1ELb0ELb1EEENS1_36VarlenDynamicPersistentTileSchedulerILi192ELi160ELi384ELi128ELb0ELb1ELb1ELb0ELb1ELb1EEEEEEEEEvNT_6ParamsE,(.L_x_11 - _ZN7cutlass13device_kernelIN5flash11enable_sm90INS1_16FlashAttnFwdSm90INS1_25CollectiveMainloopFwdSm90ILi2EN4cute5tupleIJNS5_1CILi1EEES8_S8_EEENS6_IJNS7_ILi192EEENS7_ILi160EEENS7_ILi64EEEEEELi64ENS_12float_e4m3_tEfNS_4arch4Sm90ELb0ELb0ELb0ELb1ELb0ELb1ELb0ELb1ELb1ELb1ELb0ELb0EEENS1_21CollectiveEpilogueFwdINS6_IJSA_SC_SB_EEES9_NS_10bfloat16_tESG_Li384ELb1ELb1ELb0ELb1EEENS1_36VarlenDynamicPersistentTileSchedulerILi192ELi160ELi384ELi128ELb0ELb1ELb1ELb0ELb1ELb1EEEEEEEEEvNT_6ParamsE)
        .other          _ZN7cutlass13device_kernelIN5flash11enable_sm90INS1_16FlashAttnFwdSm90INS1_25CollectiveMainloopFwdSm90ILi2EN4cute5tupleIJNS5_1CILi1EEES8_S8_EEENS6_IJNS7_ILi192EEENS7_ILi160EEENS7_ILi64EEEEEELi64ENS_12float_e4m3_tEfNS_4arch4Sm90ELb0ELb0ELb0ELb1ELb0ELb1ELb0ELb1ELb1ELb1ELb0ELb0EEENS1_21CollectiveEpilogueFwdINS6_IJSA_SC_SB_EEES9_NS_10bfloat16_tESG_Li384ELb1ELb1ELb0ELb1EEENS1_36VarlenDynamicPersistentTileSchedulerILi192ELi160ELi384ELi128ELb0ELb1ELb1ELb0ELb1ELb1EEEEEEEEEvNT_6ParamsE,@"STO_CUDA_ENTRY STV_DEFAULT"
_ZN7cutlass13device_kernelIN5flash11enable_sm90INS1_16FlashAttnFwdSm90INS1_25CollectiveMainloopFwdSm90ILi2EN4cute5tupleIJNS5_1CILi1EEES8_S8_EEENS6_IJNS7_ILi192EEENS7_ILi160EEENS7_ILi64EEEEEELi64ENS_12float_e4m3_tEfNS_4arch4Sm90ELb0ELb0ELb0ELb1ELb0ELb1ELb0ELb1ELb1ELb1ELb0ELb0EEENS1_21CollectiveEpilogueFwdINS6_IJSA_SC_SB_EEES9_NS_10bfloat16_tESG_Li384ELb1ELb1ELb0ELb1EEENS1_36VarlenDynamicPersistentTileSchedulerILi192ELi160ELi384ELi128ELb0ELb1ELb1ELb0ELb1ELb1EEEEEEEEEvNT_6ParamsE:
[----:B------:R-:W-:Y:S01]  /*0000*/  LDC R1, c[0x0][0x37c] ;  /* 0x0000df00ff017b82 */ /* 0x000fe20000000800 */
[----:B------:R-:W-:Y:S05]  /*0010*/  EXIT ;  /* 0x000000000000794d */ /* 0x000fea0003800000 */
.L_x_2:
        /* <DEDUP_REMOVED lines=14> */
.L_x_11:


//--------------------- .text._ZN7cutlass13device_kernelIN5flash11enable_sm90INS1_16FlashAttnFwdSm90INS1_25CollectiveMainloopFwdSm90ILi2EN4cute5tupleIJNS5_1CILi1EEES8_S8_EEENS6_IJNS7_ILi192EEENS7_ILi160EEENS7_ILi64EEEEEELi64ENS_12float_e4m3_tEfNS_4arch4Sm90ELb0ELb1ELb0ELb0ELb0ELb0ELb0ELb1ELb1ELb1ELb0ELb0EEENS1_21CollectiveEpilogueFwdINS6_IJSA_SC_SB_EEES9_NS_10bfloat16_tESG_Li384ELb0ELb1ELb0ELb1EEENS1_30DynamicPersistentTileSchedulerILi384ELi128ELb0ELb1ELb1EEEEEEEEEvNT_6ParamsE --------------------------
	.section	.text._ZN7cutlass13device_kernelIN5flash11enable_sm90INS1_16FlashAttnFwdSm90INS1_25CollectiveMainloopFwdSm90ILi2EN4cute5tupleIJNS5_1CILi1EEES8_S8_EEENS6_IJNS7_ILi192EEENS7_ILi160EEENS7_ILi64EEEEEELi64ENS_12float_e4m3_tEfNS_4arch4Sm90ELb0ELb1ELb0ELb0ELb0ELb0ELb0ELb1ELb1ELb1ELb0ELb0EEENS1_21CollectiveEpilogueFwdINS6_IJSA_SC_SB_EEES9_NS_10bfloat16_tESG_Li384ELb0ELb1ELb0ELb1EEENS1_30DynamicPersistentTileSchedulerILi384ELi128ELb0ELb1ELb1EEEEEEEEEvNT_6ParamsE,"ax",@progbits
	.align	128
.text._ZN7cutlass13device_kernelIN5flash11enable_sm90INS1_16FlashAttnFwdSm90INS1_25CollectiveMainloopFwdSm90ILi2EN4cute5tupleIJNS5_1CILi1EEES8_S8_EEENS6_IJNS7_ILi192EEENS7_ILi160EEENS7_ILi64EEEEEELi64ENS_12float_e4m3_tEfNS_4arch4Sm90ELb0ELb1ELb0ELb0ELb0ELb0ELb0ELb1ELb1ELb1ELb0ELb0EEENS1_21CollectiveEpilogueFwdINS6_IJSA_SC_SB_EEES9_NS_10bfloat16_tESG_Li384ELb0ELb1ELb0ELb1EEENS1_30DynamicPersistentTileSchedulerILi384ELi128ELb0ELb1ELb1EEEEEEEEEvNT_6ParamsE:
        .type           _ZN7cutlass13device_kernelIN5flash11enable_sm90INS1_16FlashAttnFwdSm90INS1_25CollectiveMainloopFwdSm90ILi2EN4cute5tupleIJNS5_1CILi1EEES8_S8_EEENS6_IJNS7_ILi192EEENS7_ILi160EEENS7_ILi64EEEEEELi64ENS_12float_e4m3_tEfNS_4arch4Sm90ELb0ELb1ELb0ELb0ELb0ELb0ELb0ELb1ELb1ELb1ELb0ELb0EEENS1_21CollectiveEpilogueFwdINS6_IJSA_SC_SB_EEES9_NS_10bfloat16_tESG_Li384ELb0ELb1ELb0ELb1EEENS1_30DynamicPersistentTileSchedulerILi384ELi128ELb0ELb1ELb1EEEEEEEEEvNT_6ParamsE,@function
        .size           _ZN7cutlass13device_kernelIN5flash11enable_sm90INS1_16FlashAttnFwdSm90INS1_25CollectiveMainloopFwdSm90ILi2EN4cute5tupleIJNS5_1CILi1EEES8_S8_EEENS6_IJNS7_ILi192EEENS7_ILi160EEENS7_ILi64EEEEEELi64ENS_12float_e4m3_tEfNS_4arch4Sm90ELb0ELb1ELb0ELb0ELb0ELb0ELb0ELb1ELb1ELb1ELb0ELb0EEENS1_21CollectiveEpilogueFwdINS6_IJSA_SC_SB_EEES9_NS_10bfloat16_tESG_Li384ELb0ELb1ELb0ELb1EEENS1_30DynamicPersistentTileSchedulerILi384ELi128ELb0ELb1ELb1EEEEEEEEEvNT_6ParamsE,(.L_x_12 - _ZN7cutlass13device_kernelIN5flash11enable_sm90INS1_16FlashAttnFwdSm90INS1_25CollectiveMainloopFwdSm90ILi2EN4cute5tupleIJNS5_1CILi1EEES8_S8_EEENS6_IJNS7_ILi192EEENS7_ILi160EEENS7_ILi64EEEEEELi64ENS_12float_e4m3_tEfNS_4arch4Sm90ELb0ELb1ELb0ELb0ELb0ELb0ELb0ELb1ELb1ELb1ELb0ELb0EEENS1_21CollectiveEpilogueFwdINS6_IJSA_SC_SB_EEES9_NS_10bfloat16_tESG_Li384ELb0ELb1ELb0ELb1EEENS1_30DynamicPersistentTileSchedulerILi384ELi128ELb0ELb1ELb1EEEEEEEEEvNT_6ParamsE)
        .other          _ZN7cutlass13device_kernelIN5flash11enable_sm90INS1_16FlashAttnFwdSm90INS1_25CollectiveMainloopFwdSm90ILi2EN4cute5tupleIJNS5_1CILi1EEES8_S8_EEENS6_IJNS7_ILi192EEENS7_ILi160EEENS7_ILi64EEEEEELi64ENS_12float_e4m3_tEfNS_4arch4Sm90ELb0ELb1ELb0ELb0ELb0ELb0ELb0ELb1ELb1ELb1ELb0ELb0EEENS1_21CollectiveEpilogueFwdINS6_IJSA_SC_SB_EEES9_NS_10bfloat16_tESG_Li384ELb0ELb1ELb0ELb1EEENS1_30DynamicPersistentTileSchedulerILi384ELi128ELb0ELb1ELb1EEEEEEEEEvNT_6ParamsE,@"STO_CUDA_ENTRY STV_DEFAULT"
_ZN7cutlass13device_kernelIN5flash11enable_sm90INS1_16FlashAttnFwdSm90INS1_25CollectiveMainloopFwdSm90ILi2EN4cute5tupleIJNS5_1CILi1EEES8_S8_EEENS6_IJNS7_ILi192EEENS7_ILi160EEENS7_ILi64EEEEEELi64ENS_12float_e4m3_tEfNS_4arch4Sm90ELb0ELb1ELb0ELb0ELb0ELb0ELb0ELb1ELb1ELb1ELb0ELb0EEENS1_21CollectiveEpilogueFwdINS6_IJSA_SC_SB_EEES9_NS_10bfloat16_tESG_Li384ELb0ELb1ELb0ELb1EEENS1_30DynamicPersistentTileSchedulerILi384ELi128ELb0ELb1ELb1EEEEEEEEEvNT_6ParamsE:
[----:B------:R-:W-:Y:S01]  /*0000*/  LDC R1, c[0x0][0x37c] ;  /* 0x0000df00ff017b82 */ /* 0x000fe20000000800 */
[----:B------:R-:W-:Y:S05]  /*0010*/  EXIT ;  /* 0x000000000000794d */ /* 0x000fea0003800000 */
.L_x_3:
        /* <DEDUP_REMOVED lines=14> */
.L_x_12:


//--------------------- .text._ZN7cutlass13device_kernelIN5flash11enable_sm90INS1_16FlashAttnFwdSm90INS1_25CollectiveMainloopFwdSm90ILi2EN4cute5tupleIJNS5_1CILi1EEES8_S8_EEENS6_IJNS7_ILi192EEENS7_ILi160EEENS7_ILi64EEEEEELi64ENS_12float_e4m3_tEfNS_4arch4Sm90ELb0ELb1ELb0ELb1ELb0ELb0ELb0ELb1ELb1ELb1ELb0ELb0EEENS1_21CollectiveEpilogueFwdINS6_IJSA_SC_SB_EEES9_NS_10bfloat16_tESG_Li384ELb1ELb1ELb0ELb1EEENS1_36VarlenDynamicPersistentTileSchedulerILi192ELi160ELi384ELi128ELb0ELb1ELb1ELb1ELb0ELb1EEEEEEEEEvNT_6ParamsE --------------------------
	.section	.text._ZN7cutlass13device_kernelIN5flash11enable_sm90INS1_16FlashAttnFwdSm90INS1_25CollectiveMainloopFwdSm90ILi2EN4cute5tupleIJNS5_1CILi1EEES8_S8_EEENS6_IJNS7_ILi192EEENS7_ILi160EEENS7_ILi64EEEEEELi64ENS_12float_e4m3_tEfNS_4arch4Sm90ELb0ELb1ELb0ELb1ELb0ELb0ELb0ELb1ELb1ELb1ELb0ELb0EEENS1_21CollectiveEpilogueFwdINS6_IJSA_SC_SB_EEES9_NS_10bfloat16_tESG_Li384ELb1ELb1ELb0ELb1EEENS1_36VarlenDynamicPersistentTileSchedulerILi192ELi160ELi384ELi128ELb0ELb1ELb1ELb1ELb0ELb1EEEEEEEEEvNT_6ParamsE,"ax",@progbits
	.align	128
.text._ZN7cutlass13device_kernelIN5flash11enable_sm90INS1_16FlashAttnFwdSm90INS1_25CollectiveMainloopFwdSm90ILi2EN4cute5tupleIJNS5_1CILi1EEES8_S8_EEENS6_IJNS7_ILi192EEENS7_ILi160EEENS7_ILi64EEEEEELi64ENS_12float_e4m3_tEfNS_4arch4Sm90ELb0ELb1ELb0ELb1ELb0ELb0ELb0ELb1ELb1ELb1ELb0ELb0EEENS1_21CollectiveEpilogueFwdINS6_IJSA_SC_SB_EEES9_NS_10bfloat16_tESG_Li384ELb1ELb1ELb0ELb1EEENS1_36VarlenDynamicPersistentTileSchedulerILi192ELi160ELi384ELi128ELb0ELb1ELb1ELb1ELb0ELb1EEEEEEEEEvNT_6ParamsE:
        .type           _ZN7cutlass13device_kernelIN5flash11enable_sm90INS1_16FlashAttnFwdSm90INS1_25CollectiveMainloopFwdSm90ILi2EN4cute5tupleIJNS5_1CILi1EEES8_S8_EEENS6_IJNS7_ILi192EEENS7_ILi160EEENS7_ILi64EEEEEELi64ENS_12float_e4m3_tEfNS_4arch4Sm90ELb0ELb1ELb0ELb1ELb0ELb0ELb0ELb1ELb1ELb1ELb0ELb0EEENS1_21CollectiveEpilogueFwdINS6_IJSA_SC_SB_EEES9_NS_10bfloat16_tESG_Li384ELb1ELb1ELb0ELb1EEENS1_36VarlenDynamicPersistentTileSchedulerILi192ELi160ELi384ELi128ELb0ELb1ELb1ELb1ELb0ELb1EEEEEEEEEvNT_6ParamsE,@function
        .size           _ZN7cutlass13device_kernelIN5flash11enable_sm90INS1_16FlashAttnFwdSm90INS1_25CollectiveMainloopFwdSm90ILi2EN4cute5tupleIJNS5_1CILi1EEES8_S8_EEENS6_IJNS7_ILi192EEENS7_ILi160EEENS7_ILi64EEEEEELi64ENS_12float_e4m3_tEfNS_4arch4Sm90ELb0ELb1ELb0ELb1ELb0ELb0ELb0ELb1ELb1ELb1ELb0ELb0EEENS1_21CollectiveEpilogueFwdINS6_IJSA_SC_SB_EEES9_NS_10bfloat16_tESG_Li384ELb1ELb1ELb0ELb1EEENS1_36VarlenDynamicPersistentTileSchedulerILi192ELi160ELi384ELi128ELb0ELb1ELb1ELb1ELb0ELb1EEEEEEEEEvNT_6ParamsE,(.L_x_13 - _ZN7cutlass13device_kernelIN5flash11enable_sm90INS1_16FlashAttnFwdSm90INS1_25CollectiveMainloopFwdSm90ILi2EN4cute5tupleIJNS5_1CILi1EEES8_S8_EEENS6_IJNS7_ILi192EEENS7_ILi160EEENS7_ILi64EEEEEELi64ENS_12float_e4m3_tEfNS_4arch4Sm90ELb0ELb1ELb0ELb1ELb0ELb0ELb0ELb1ELb1ELb1ELb0ELb0EEENS1_21CollectiveEpilogueFwdINS6_IJSA_SC_SB_EEES9_NS_10bfloat16_tESG_Li384ELb1ELb1ELb0ELb1EEENS1_36VarlenDynamicPersistentTileSchedulerILi192ELi160ELi384ELi128ELb0ELb1ELb1ELb1ELb0ELb1EEEEEEEEEvNT_6ParamsE)
        .other          _ZN7cutlass13device_kernelIN5flash11enable_sm90INS1_16FlashAttnFwdSm90INS1_25CollectiveMainloopFwdSm90ILi2EN4cute5tupleIJNS5_1CILi1EEES8_S8_EEENS6_IJNS7_ILi192EEENS7_ILi160EEENS7_ILi64EEEEEELi64ENS_12float_e4m3_tEfNS_4arch4Sm90ELb0ELb1ELb0ELb1ELb0ELb0ELb0ELb1ELb1ELb1ELb0ELb0EEENS1_21CollectiveEpilogueFwdINS6_IJSA_SC_SB_EEES9_NS_10bfloat16_tESG_Li384ELb1ELb1ELb0ELb1EEENS1_36VarlenDynamicPersistentTileSchedulerILi192ELi160ELi384ELi128ELb0ELb1ELb1ELb1ELb0ELb1EEEEEEEEEvNT_6ParamsE,@"STO_CUDA_ENTRY STV_DEFAULT"
_ZN7cutlass13device_kernelIN5flash11enable_sm90INS1_16FlashAttnFwdSm90INS1_25CollectiveMainloopFwdSm90ILi2EN4cute5tupleIJNS5_1CILi1EEES8_S8_EEENS6_IJNS7_ILi192EEENS7_ILi160EEENS7_ILi64EEEEEELi64ENS_12float_e4m3_tEfNS_4arch4Sm90ELb0ELb1ELb0ELb1ELb0ELb0ELb0ELb1ELb1ELb1ELb0ELb0EEENS1_21CollectiveEpilogueFwdINS6_IJSA_SC_SB_EEES9_NS_10bfloat16_tESG_Li384ELb1ELb1ELb0ELb1EEENS1_36VarlenDynamicPersistentTileSchedulerILi192ELi160ELi384ELi128ELb0ELb1ELb1ELb1ELb0ELb1EEEEEEEEEvNT_6ParamsE:
[----:B------:R-:W-:Y:S01]  /*0000*/  LDC R1, c[0x0][0x37c] ;  /* 0x0000df00ff017b82 */ /* 0x000fe20000000800 */
[----:B------:R-:W-:Y:S05]  /*0010*/  EXIT ;  /* 0x000000000000794d */ /* 0x000fea0003800000 */
.L_x_4:
        /* <DEDUP_REMOVED lines=14> */
.L_x_13:


//--------------------- .text._ZN7cutlass13device_kernelIN5flash11enable_sm90INS1_16FlashAttnFwdSm90INS1_25CollectiveMainloopFwdSm90ILi2EN4cute5tupleIJNS5_1CILi1EEES8_S8_EEENS6_IJNS7_ILi192EEENS7_ILi160EEENS7_ILi64EEEEEELi64ENS_12float_e4m3_tEfNS_4arch4Sm90ELb0ELb1ELb0ELb1ELb0ELb1ELb0ELb1ELb1ELb1ELb0ELb0EEENS1_21CollectiveEpilogueFwdINS6_IJSA_SC_SB_EEES9_NS_10bfloat16_tESG_Li384ELb1ELb1ELb0ELb1EEENS1_36VarlenDynamicPersistentTileSchedulerILi192ELi160ELi384ELi128ELb0ELb1ELb1ELb1ELb0ELb1EEEEEEEEEvNT_6ParamsE --------------------------
	.section	.text._ZN7cutlass13device_kernelIN5flash11enable_sm90INS1_16FlashAttnFwdSm90INS1_25CollectiveMainloopFwdSm90ILi2EN4cute5tupleIJNS5_1CILi1EEES8_S8_EEENS6_IJNS7_ILi192EEENS7_ILi160EEENS7_ILi64EEEEEELi64ENS_12float_e4m3_tEfNS_4arch4Sm90ELb0ELb1ELb0ELb1ELb0ELb1ELb0ELb1ELb1ELb1ELb0ELb0EEENS1_21CollectiveEpilogueFwdINS6_IJSA_SC_SB_EEES9_NS_10bfloat16_tESG_Li384ELb1ELb1ELb0ELb1EEENS1_36VarlenDynamicPersistentTileSchedulerILi192ELi160ELi384ELi128ELb0ELb1ELb1ELb1ELb0ELb1EEEEEEEEEvNT_6ParamsE,"ax",@progbits
	.align	128
.text._ZN7cutlass13device_kernelIN5flash11enable_sm90INS1_16FlashAttnFwdSm90INS1_25CollectiveMainloopFwdSm90ILi2EN4cute5tupleIJNS5_1CILi1EEES8_S8_EEENS6_IJNS7_ILi192EEENS7_ILi160EEENS7_ILi64EEEEEELi64ENS_12float_e4m3_tEfNS_4arch4Sm90ELb0ELb1ELb0ELb1ELb0ELb1ELb0ELb1ELb1ELb1ELb0ELb0EEENS1_21CollectiveEpilogueFwdINS6_IJSA_SC_SB_EEES9_NS_10bfloat16_tESG_Li384ELb1ELb1ELb0ELb1EEENS1_36VarlenDynamicPersistentTileSchedulerILi192ELi160ELi384ELi128ELb0ELb1ELb1ELb1ELb0ELb1EEEEEEEEEvNT_6ParamsE:
        .type           _ZN7cutlass13device_kernelIN5flash11enable_sm90INS1_16FlashAttnFwdSm90INS1_25CollectiveMainloopFwdSm90ILi2EN4cute5tupleIJNS5_1CILi1EEES8_S8_EEENS6_IJNS7_ILi192EEENS7_ILi160EEENS7_ILi64EEEEEELi64ENS_12float_e4m3_tEfNS_4arch4Sm90ELb0ELb1ELb0ELb1ELb0ELb1ELb0ELb1ELb1ELb1ELb0ELb0EEENS1_21CollectiveEpilogueFwdINS6_IJSA_SC_SB_EEES9_NS_10bfloat16_tESG_Li384ELb1ELb1ELb0ELb1EEENS1_36VarlenDynamicPersistentTileSchedulerILi192ELi160ELi384ELi128ELb0ELb1ELb1ELb1ELb0ELb1EEEEEEEEEvNT_6ParamsE,@function
        .size           _ZN7cutlass13device_kernelIN5flash11enable_sm90INS1_16FlashAttnFwdSm90INS1_25CollectiveMainloopFwdSm90ILi2EN4cute5tupleIJNS5_1CILi1EEES8_S8_EEENS6_IJNS7_ILi192EEENS7_ILi160EEENS7_ILi64EEEEEELi64ENS_12float_e4m3_tEfNS_4arch4Sm90ELb0ELb1ELb0ELb1ELb0ELb1ELb0ELb1ELb1ELb1ELb0ELb0EEENS1_21CollectiveEpilogueFwdINS6_IJSA_SC_SB_EEES9_NS_10bfloat16_tESG_Li384ELb1ELb1ELb0ELb1EEENS1_36VarlenDynamicPersistentTileSchedulerILi192ELi160ELi384ELi128ELb0ELb1ELb1ELb1ELb0ELb1EEEEEEEEEvNT_6ParamsE,(.L_x_14 - _ZN7cutlass13device_kernelIN5flash11enable_sm90INS1_16FlashAttnFwdSm90INS1_25CollectiveMainloopFwdSm90ILi2EN4cute5tupleIJNS5_1CILi1EEES8_S8_EEENS6_IJNS7_ILi192EEENS7_ILi160EEENS7_ILi64EEEEEELi64ENS_12float_e4m3_tEfNS_4arch4Sm90ELb0ELb1ELb0ELb1ELb0ELb1ELb0ELb1ELb1ELb1ELb0ELb0EEENS1_21CollectiveEpilogueFwdINS6_IJSA_SC_SB_EEES9_NS_10bfloat16_tESG_Li384ELb1ELb1ELb0ELb1EEENS1_36VarlenDynamicPersistentTileSchedulerILi192ELi160ELi384ELi128ELb0ELb1ELb1ELb1ELb0ELb1EEEEEEEEEvNT_6ParamsE)
        .other          _ZN7cutlass13device_kernelIN5flash11enable_sm90INS1_16FlashAttnFwdSm90INS1_25CollectiveMainloopFwdSm90ILi2EN4cute5tupleIJNS5_1CILi1EEES8_S8_EEENS6_IJNS7_ILi192EEENS7_ILi160EEENS7_ILi64EEEEEELi64ENS_12float_e4m3_tEfNS_4arch4Sm90ELb0ELb1ELb0ELb1ELb0ELb1ELb0ELb1ELb1ELb1ELb0ELb0EEENS1_21CollectiveEpilogueFwdINS6_IJSA_SC_SB_EEES9_NS_10bfloat16_tESG_Li384ELb1ELb1ELb0ELb1EEENS1_36VarlenDynamicPersistentTileSchedulerILi192ELi160ELi384ELi128ELb0ELb1ELb1ELb1ELb0ELb1EEEEEEEEEvNT_6ParamsE,@"STO_CUDA_ENTRY STV_DEFAULT"
_ZN7cutlass13device_kernelIN5flash11enable_sm90INS1_16FlashAttnFwdSm90INS1_25CollectiveMainloopFwdSm90ILi2EN4cute5tupleIJNS5_1CILi1EEES8_S8_EEENS6_IJNS7_ILi192EEENS7_ILi160EEENS7_ILi64EEEEEELi64ENS_12float_e4m3_tEfNS_4arch4Sm90ELb0ELb1ELb0ELb1ELb0ELb1ELb0ELb1ELb1ELb1ELb0ELb0EEENS1_21CollectiveEpilogueFwdINS6_IJSA_SC_SB_EEES9_NS_10bfloat16_tESG_Li384ELb1ELb1ELb0ELb1EEENS1_36VarlenDynamicPersistentTileSchedulerILi192ELi160ELi384ELi128ELb0ELb1ELb1ELb1ELb0ELb1EEEEEEEEEvNT_6ParamsE:
[----:B------:R-:W-:Y:S01]  /*0000*/  LDC R1, c[0x0][0x37c] ;  /* 0x0000df00ff017b82 */ /* 0x000fe20000000800 */
[----:B------:R-:W-:Y:S05]  /*0010*/  EXIT ;  /* 0x000000000000794d */ /* 0x000fea0003800000 */
.L_x_5:
        /* <DEDUP_REMOVED lines=14> */
.L_x_14:


//--------------------- .text._ZN7cutlass13device_kernelIN5flash11enable_sm90INS1_16FlashAttnFwdSm90INS1_25CollectiveMainloopFwdSm90ILi2EN4cute5tupleIJNS5_1CILi1EEES8_S8_EEENS6_IJNS7_ILi192EEENS7_ILi160EEENS7_ILi64EEEEEELi64ENS_12float_e4m3_tEfNS_4arch4Sm90ELb1ELb0ELb0ELb0ELb0ELb0ELb0ELb1ELb1ELb1ELb0ELb0EEENS1_21CollectiveEpilogueFwdINS6_IJSA_SC_SB_EEES9_NS_10bfloat16_tESG_Li384ELb0ELb1ELb0ELb1EEENS1_30DynamicPersistentTileSchedulerILi384ELi128ELb0ELb1ELb1EEEEEEEEEvNT_6ParamsE --------------------------
	.section	.text._ZN7cutlass13device_kernelIN5flash11enable_sm90INS1_16FlashAttnFwdSm90INS1_25CollectiveMainloopFwdSm90ILi2EN4cute5tupleIJNS5_1CILi1EEES8_S8_EEENS6_IJNS7_ILi192EEENS7_ILi160EEENS7_ILi64EEEEEELi64ENS_12float_e4m3_tEfNS_4arch4Sm90ELb1ELb0ELb0ELb0ELb0ELb0ELb0ELb1ELb1ELb1ELb0ELb0EEENS1_21CollectiveEpilogueFwdINS6_IJSA_SC_SB_EEES9_NS_10bfloat16_tESG_Li384ELb0ELb1ELb0ELb1EEENS1_30DynamicPersistentTileSchedulerILi384ELi128ELb0ELb1ELb1EEEEEEEEEvNT_6ParamsE,"ax",@progbits
	.align	128
.text._ZN7cutlass13device_kernelIN5flash11enable_sm90INS1_16FlashAttnFwdSm90INS1_25CollectiveMainloopFwdSm90ILi2EN4cute5tupleIJNS5_1CILi1EEES8_S8_EEENS6_IJNS7_ILi192EEENS7_ILi160EEENS7_ILi64EEEEEELi64ENS_12float_e4m3_tEfNS_4arch4Sm90ELb1ELb0ELb0ELb0ELb0ELb0ELb0ELb1ELb1ELb1ELb0ELb0EEENS1_21CollectiveEpilogueFwdINS6_IJSA_SC_SB_EEES9_NS_10bfloat16_tESG_Li384ELb0ELb1ELb0ELb1EEENS1_30DynamicPersistentTileSchedulerILi384ELi128ELb0ELb1ELb1EEEEEEEEEvNT_6ParamsE:
        .type           _ZN7cutlass13device_kernelIN5flash11enable_sm90INS1_16FlashAttnFwdSm90INS1_25CollectiveMainloopFwdSm90ILi2EN4cute5tupleIJNS5_1CILi1EEES8_S8_EEENS6_IJNS7_ILi192EEENS7_ILi160EEENS7_ILi64EEEEEELi64ENS_12float_e4m3_tEfNS_4arch4Sm90ELb1ELb0ELb0ELb0ELb0ELb0ELb0ELb1ELb1ELb1ELb0ELb0EEENS1_21CollectiveEpilogueFwdINS6_IJSA_SC_SB_EEES9_NS_10bfloat16_tESG_Li384ELb0ELb1ELb0ELb1EEENS1_30DynamicPersistentTileSchedulerILi384ELi128ELb0ELb1ELb1EEEEEEEEEvNT_6ParamsE,@function
        .size           _ZN7cutlass13device_kernelIN5flash11enable_sm90INS1_16FlashAttnFwdSm90INS1_25CollectiveMainloopFwdSm90ILi2EN4cute5tupleIJNS5_1CILi1EEES8_S8_EEENS6_IJNS7_ILi192EEENS7_ILi160EEENS7_ILi64EEEEEELi64ENS_12float_e4m3_tEfNS_4arch4Sm90ELb1ELb0ELb0ELb0ELb0ELb0ELb0ELb1ELb1ELb1ELb0ELb0EEENS1_21CollectiveEpilogueFwdINS6_IJSA_SC_SB_EEES9_NS_10bfloat16_tESG_Li384ELb0ELb1ELb0ELb1EEENS1_30DynamicPersistentTileSchedulerILi384ELi128ELb0ELb1ELb1EEEEEEEEEvNT_6ParamsE,(.L_x_15 - _ZN7cutlass13device_kernelIN5flash11enable_sm90INS1_16FlashAttnFwdSm90INS1_25CollectiveMainloopFwdSm90ILi2EN4cute5tupleIJNS5_1CILi1EEES8_S8_EEENS6_IJNS7_ILi192EEENS7_ILi160EEENS7_ILi64EEEEEELi64ENS_12float_e4m3_tEfNS_4arch4Sm90ELb1ELb0ELb0ELb0ELb0ELb0ELb0ELb1ELb1ELb1ELb0ELb0EEENS1_21CollectiveEpilogueFwdINS6_IJSA_SC_SB_EEES9_NS_10bfloat16_tESG_Li384ELb0ELb1ELb0ELb1EEENS1_30DynamicPersistentTileSchedulerILi384ELi128ELb0ELb1ELb1EEEEEEEEEvNT_6ParamsE)
        .other          _ZN7cutlass13device_kernelIN5flash11enable_sm90INS1_16FlashAttnFwdSm90INS1_25CollectiveMainloopFwdSm90ILi2EN4cute5tupleIJNS5_1CILi1EEES8_S8_EEENS6_IJNS7_ILi192EEENS7_ILi160EEENS7_ILi64EEEEEELi64ENS_12float_e4m3_tEfNS_4arch4Sm90ELb1ELb0ELb0ELb0ELb0ELb0ELb0ELb1ELb1ELb1ELb0ELb0EEENS1_21CollectiveEpilogueFwdINS6_IJSA_SC_SB_EEES9_NS_10bfloat16_tESG_Li384ELb0ELb1ELb0ELb1EEENS1_30DynamicPersistentTileSchedulerILi384ELi128ELb0ELb1ELb1EEEEEEEEEvNT_6ParamsE,@"STO_CUDA_ENTRY STV_DEFAULT"
_ZN7cutlass13device_kernelIN5flash11enable_sm90INS1_16FlashAttnFwdSm90INS1_25CollectiveMainloopFwdSm90ILi2EN4cute5tupleIJNS5_1CILi1EEES8_S8_EEENS6_IJNS7_ILi192EEENS7_ILi160EEENS7_ILi64EEEEEELi64ENS_12float_e4m3_tEfNS_4arch4Sm90ELb1ELb0ELb0ELb0ELb0ELb0ELb0ELb1ELb1ELb1ELb0ELb0EEENS1_21CollectiveEpilogueFwdINS6_IJSA_SC_SB_EEES9_NS_10bfloat16_tESG_Li384ELb0ELb1ELb0ELb1EEENS1_30DynamicPersistentTileSchedulerILi384ELi128ELb0ELb1ELb1EEEEEEEEEvNT_6ParamsE:
[----:B------:R-:W-:Y:S01]  /*0000*/  LDC R1, c[0x0][0x37c] ;  /* 0x0000df00ff017b82 */ /* 0x000fe20000000800 */
[----:B------:R-:W-:Y:S05]  /*0010*/  EXIT ;  /* 0x000000000000794d */ /* 0x000fea0003800000 */
.L_x_6:
        /* <DEDUP_REMOVED lines=14> */
.L_x_15:


//--------------------- .text._ZN7cutlass13device_kernelIN5flash11enable_sm90INS1_16FlashAttnFwdSm90INS1_25CollectiveMainloopFwdSm90ILi2EN4cute5tupleIJNS5_1CILi1EEES8_S8_EEENS6_IJNS7_ILi192EEENS7_ILi160EEENS7_ILi64EEEEEELi64ENS_12float_e4m3_tEfNS_4arch4Sm90ELb1ELb0ELb0ELb1ELb0ELb0ELb0ELb1ELb1ELb1ELb0ELb0EEENS1_21CollectiveEpilogueFwdINS6_IJSA_SC_SB_EEES9_NS_10bfloat16_tESG_Li384ELb1ELb1ELb0ELb1EEENS1_36VarlenDynamicPersistentTileSchedulerILi192ELi160ELi384ELi128ELb0ELb1ELb1ELb1ELb1ELb1EEEEEEEEEvNT_6ParamsE --------------------------
	.section	.text._ZN7cutlass13device_kernelIN5flash11enable_sm90INS1_16FlashAttnFwdSm90INS1_25CollectiveMainloopFwdSm90ILi2EN4cute5tupleIJNS5_1CILi1EEES8_S8_EEENS6_IJNS7_ILi192EEENS7_ILi160EEENS7_ILi64EEEEEELi64ENS_12float_e4m3_tEfNS_4arch4Sm90ELb1ELb0ELb0ELb1ELb0ELb0ELb0ELb1ELb1ELb1ELb0ELb0EEENS1_21CollectiveEpilogueFwdINS6_IJSA_SC_SB_EEES9_NS_10bfloat16_tESG_Li384ELb1ELb1ELb0ELb1EEENS1_36VarlenDynamicPersistentTileSchedulerILi192ELi160ELi384ELi128ELb0ELb1ELb1ELb1ELb1ELb1EEEEEEEEEvNT_6ParamsE,"ax",@progbits
	.align	128
.text._ZN7cutlass13device_kernelIN5flash11enable_sm90INS1_16FlashAttnFwdSm90INS1_25CollectiveMainloopFwdSm90ILi2EN4cute5tupleIJNS5_1CILi1EEES8_S8_EEENS6_IJNS7_ILi192EEENS7_ILi160EEENS7_ILi64EEEEEELi64ENS_12float_e4m3_tEfNS_4arch4Sm90ELb1ELb0ELb0ELb1ELb0ELb0ELb0ELb1ELb1ELb1ELb0ELb0EEENS1_21CollectiveEpilogueFwdINS6_IJSA_SC_SB_EEES9_NS_10bfloat16_tESG_Li384ELb1ELb1ELb0ELb1EEENS1_36VarlenDynamicPersistentTileSchedulerILi192ELi160ELi384ELi128ELb0ELb1ELb1ELb1ELb1ELb1EEEEEEEEEvNT_6ParamsE:
        .type           _ZN7cutlass13device_kernelIN5flash11enable_sm90INS1_16FlashAttnFwdSm90INS1_25CollectiveMainloopFwdSm90ILi2EN4cute5tupleIJNS5_1CILi1EEES8_S8_EEENS6_IJNS7_ILi192EEENS7_ILi160EEENS7_ILi64EEEEEELi64ENS_12float_e4m3_tEfNS_4arch4Sm90ELb1ELb0ELb0ELb1ELb0ELb0ELb0ELb1ELb1ELb1ELb0ELb0EEENS1_21CollectiveEpilogueFwdINS6_IJSA_SC_SB_EEES9_NS_10bfloat16_tESG_Li384ELb1ELb1ELb0ELb1EEENS1_36VarlenDynamicPersistentTileSchedulerILi192ELi160ELi384ELi128ELb0ELb1ELb1ELb1ELb1ELb1EEEEEEEEEvNT_6ParamsE,@function
        .size           _ZN7cutlass13device_kernelIN5flash11enable_sm90INS1_16FlashAttnFwdSm90INS1_25CollectiveMainloopFwdSm90ILi2EN4cute5tupleIJNS5_1CILi1EEES8_S8_EEENS6_IJNS7_ILi192EEENS7_ILi160EEENS7_ILi64EEEEEELi64ENS_12float_e4m3_tEfNS_4arch4Sm90ELb1ELb0ELb0ELb1ELb0ELb0ELb0ELb1ELb1ELb1ELb0ELb0EEENS1_21CollectiveEpilogueFwdINS6_IJSA_SC_SB_EEES9_NS_10bfloat16_tESG_Li384ELb1ELb1ELb0ELb1EEENS1_36VarlenDynamicPersistentTileSchedulerILi192ELi160ELi384ELi128ELb0ELb1ELb1ELb1ELb1ELb1EEEEEEEEEvNT_6ParamsE,(.L_x_16 - _ZN7cutlass13device_kernelIN5flash11enable_sm90INS1_16FlashAttnFwdSm90INS1_25CollectiveMainloopFwdSm90ILi2EN4cute5tupleIJNS5_1CILi1EEES8_S8_EEENS6_IJNS7_ILi192EEENS7_ILi160EEENS7_ILi64EEEEEELi64ENS_12float_e4m3_tEfNS_4arch4Sm90ELb1ELb0ELb0ELb1ELb0ELb0ELb0ELb1ELb1ELb1ELb0ELb0EEENS1_21CollectiveEpilogueFwdINS6_IJSA_SC_SB_EEES9_NS_10bfloat16_tESG_Li384ELb1ELb1ELb0ELb1EEENS1_36VarlenDynamicPersistentTileSchedulerILi192ELi160ELi384ELi128ELb0ELb1ELb1ELb1ELb1ELb1EEEEEEEEEvNT_6ParamsE)
        .other          _ZN7cutlass13device_kernelIN5flash11enable_sm90INS1_16FlashAttnFwdSm90INS1_25CollectiveMainloopFwdSm90ILi2EN4cute5tupleIJNS5_1CILi1EEES8_S8_EEENS6_IJNS7_ILi192EEENS7_ILi160EEENS7_ILi64EEEEEELi64ENS_12float_e4m3_tEfNS_4arch4Sm90ELb1ELb0ELb0ELb1ELb0ELb0ELb0ELb1ELb1ELb1ELb0ELb0EEENS1_21CollectiveEpilogueFwdINS6_IJSA_SC_SB_EEES9_NS_10bfloat16_tESG_Li384ELb1ELb1ELb0ELb1EEENS1_36VarlenDynamicPersistentTileSchedulerILi192ELi160ELi384ELi128ELb0ELb1ELb1ELb1ELb1ELb1EEEEEEEEEvNT_6ParamsE,@"STO_CUDA_ENTRY STV_DEFAULT"
_ZN7cutlass13device_kernelIN5flash11enable_sm90INS1_16FlashAttnFwdSm90INS1_25CollectiveMainloopFwdSm90ILi2EN4cute5tupleIJNS5_1CILi1EEES8_S8_EEENS6_IJNS7_ILi192EEENS7_ILi160EEENS7_ILi64EEEEEELi64ENS_12float_e4m3_tEfNS_4arch4Sm90ELb1ELb0ELb0ELb1ELb0ELb0ELb0ELb1ELb1ELb1ELb0ELb0EEENS1_21CollectiveEpilogueFwdINS6_IJSA_SC_SB_EEES9_NS_10bfloat16_tESG_Li384ELb1ELb1ELb0ELb1EEENS1_36VarlenDynamicPersistentTileSchedulerILi192ELi160ELi384ELi128ELb0ELb1ELb1ELb1ELb1ELb1EEEEEEEEEvNT_6ParamsE:
[----:B------:R-:W-:Y:S01]  /*0000*/  LDC R1, c[0x0][0x37c] ;  /* 0x0000df00ff017b82 */ /* 0x000fe20000000800 */
[----:B------:R-:W-:Y:S05]  /*0010*/  EXIT ;  /* 0x000000000000794d */ /* 0x000fea0003800000 */
.L_x_7:
        /* <DEDUP_REMOVED lines=14> */
.L_x_16:


//--------------------- .text._ZN7cutlass13device_kernelIN5flash11enable_sm90INS1_16FlashAttnFwdSm90INS1_25CollectiveMainloopFwdSm90ILi2EN4cute5tupleIJNS5_1CILi1EEES8_S8_EEENS6_IJNS7_ILi192EEENS7_ILi160EEENS7_ILi64EEEEEELi64ENS_12float_e4m3_tEfNS_4arch4Sm90ELb1ELb0ELb0ELb1ELb0ELb1ELb0ELb1ELb1ELb1ELb0ELb0EEENS1_21CollectiveEpilogueFwdINS6_IJSA_SC_SB_EEES9_NS_10bfloat16_tESG_Li384ELb1ELb1ELb0ELb1EEENS1_36VarlenDynamicPersistentTileSchedulerILi192ELi160ELi384ELi128ELb0ELb1ELb1ELb1ELb1ELb1EEEEEEEEEvNT_6ParamsE --------------------------
	.section	.text._ZN7cutlass13device_kernelIN5flash11enable_sm90INS1_16FlashAttnFwdSm90INS1_25CollectiveMainloopFwdSm90ILi2EN4cute5tupleIJNS5_1CILi1EEES8_S8_EEENS6_IJNS7_ILi192EEENS7_ILi160EEENS7_ILi64EEEEEELi64ENS_12float_e4m3_tEfNS_4arch4Sm90ELb1ELb0ELb0ELb1ELb0ELb1ELb0ELb1ELb1ELb1ELb0ELb0EEENS1_21CollectiveEpilogueFwdINS6_IJSA_SC_SB_EEES9_NS_10bfloat16_tESG_Li384ELb1ELb1ELb0ELb1EEENS1_36VarlenDynamicPersistentTileSchedulerILi192ELi160ELi384ELi128ELb0ELb1ELb1ELb1ELb1ELb1EEEEEEEEEvNT_6ParamsE,"ax",@progbits
	.align	128
.text._ZN7cutlass13device_kernelIN5flash11enable_sm90INS1_16FlashAttnFwdSm90INS1_25CollectiveMainloopFwdSm90ILi2EN4cute5tupleIJNS5_1CILi1EEES8_S8_EEENS6_IJNS7_ILi192EEENS7_ILi160EEENS7_ILi64EEEEEELi64ENS_12float_e4m3_tEfNS_4arch4Sm90ELb1ELb0ELb0ELb1ELb0ELb1ELb0ELb1ELb1ELb1ELb0ELb0EEENS1_21CollectiveEpilogueFwdINS6_IJSA_SC_SB_EEES9_NS_10bfloat16_tESG_Li384ELb1ELb1ELb0ELb1EEENS1_36VarlenDynamicPersistentTileSchedulerILi192ELi160ELi384ELi128ELb0ELb1ELb1ELb1ELb1ELb1EEEEEEEEEvNT_6ParamsE:
        .type           _ZN7cutlass13device_kernelIN5flash11enable_sm90INS1_16FlashAttnFwdSm90INS1_25CollectiveMainloopFwdSm90ILi2EN4cute5tupleIJNS5_1CILi1EEES8_S8_EEENS6_IJNS7_ILi192EEENS7_ILi160EEENS7_ILi64EEEEEELi64ENS_12float_e4m3_tEfNS_4arch4Sm90ELb1ELb0ELb0ELb1ELb0ELb1ELb0ELb1ELb1ELb1ELb0ELb0EEENS1_21CollectiveEpilogueFwdINS6_IJSA_SC_SB_EEES9_NS_10bfloat16_tESG_Li384ELb1ELb1ELb0ELb1EEENS1_36VarlenDynamicPersistentTileSchedulerILi192ELi160ELi384ELi128ELb0ELb1ELb1ELb1ELb1ELb1EEEEEEEEEvNT_6ParamsE,@function
        .size           _ZN7cutlass13device_kernelIN5flash11enable_sm90INS1_16FlashAttnFwdSm90INS1_25CollectiveMainloopFwdSm90ILi2EN4cute5tupleIJNS5_1CILi1EEES8_S8_EEENS6_IJNS7_ILi192EEENS7_ILi160EEENS7_ILi64EEEEEELi64ENS_12float_e4m3_tEfNS_4arch4Sm90ELb1ELb0ELb0ELb1ELb0ELb1ELb0ELb1ELb1ELb1ELb0ELb0EEENS1_21CollectiveEpilogueFwdINS6_IJSA_SC_SB_EEES9_NS_10bfloat16_tESG_Li384ELb1ELb1ELb0ELb1EEENS1_36VarlenDynamicPersistentTileSchedulerILi192ELi160ELi384ELi128ELb0ELb1ELb1ELb1ELb1ELb1EEEEEEEEEvNT_6ParamsE,(.L_x_17 - _ZN7cutlass13device_kernelIN5flash11enable_sm90INS1_16FlashAttnFwdSm90INS1_25CollectiveMainloopFwdSm90ILi2EN4cute5tupleIJNS5_1CILi1EEES8_S8_EEENS6_IJNS7_ILi192EEENS7_ILi160EEENS7_ILi64EEEEEELi64ENS_12float_e4m3_tEfNS_4arch4Sm90ELb1ELb0ELb0ELb1ELb0ELb1ELb0ELb1ELb1ELb1ELb0ELb0EEENS1_21CollectiveEpilogueFwdINS6_IJSA_SC_SB_EEES9_NS_10bfloat16_tESG_Li384ELb1ELb1ELb0ELb1EEENS1_36VarlenDynamicPersistentTileSchedulerILi192ELi160ELi384ELi128ELb0ELb1ELb1ELb1ELb1ELb1EEEEEEEEEvNT_6ParamsE)
        .other          _ZN7cutlass13device_kernelIN5flash11enable_sm90INS1_16FlashAttnFwdSm90INS1_25CollectiveMainloopFwdSm90ILi2EN4cute5tupleIJNS5_1CILi1EEES8_S8_EEENS6_IJNS7_ILi192EEENS7_ILi160EEENS7_ILi64EEEEEELi64ENS_12float_e4m3_tEfNS_4arch4Sm90ELb1ELb0ELb0ELb1ELb0ELb1ELb0ELb1ELb1ELb1ELb0ELb0EEENS1_21CollectiveEpilogueFwdINS6_IJSA_SC_SB_EEES9_NS_10bfloat16_tESG_Li384ELb1ELb1ELb0ELb1EEENS1_36VarlenDynamicPersistentTileSchedulerILi192ELi160ELi384ELi128ELb0ELb1ELb1ELb1ELb1ELb1EEEEEEEEEvNT_6ParamsE,@"STO_CUDA_ENTRY STV_DEFAULT"
_ZN7cutlass13device_kernelIN5flash11enable_sm90INS1_16FlashAttnFwdSm90INS1_25CollectiveMainloopFwdSm90ILi2EN4cute5tupleIJNS5_1CILi1EEES8_S8_EEENS6_IJNS7_ILi192EEENS7_ILi160EEENS7_ILi64EEEEEELi64ENS_12float_e4m3_tEfNS_4arch4Sm90ELb1ELb0ELb0ELb1ELb0ELb1ELb0ELb1ELb1ELb1ELb0ELb0EEENS1_21CollectiveEpilogueFwdINS6_IJSA_SC_SB_EEES9_NS_10bfloat16_tESG_Li384ELb1ELb1ELb0ELb1EEENS1_36VarlenDynamicPersistentTileSchedulerILi192ELi160ELi384ELi128ELb0ELb1ELb1ELb1ELb1ELb1EEEEEEEEEvNT_6ParamsE:
[----:B------:R-:W-:Y:S01]  /*0000*/  LDC R1, c[0x0][0x37c] ;  /* 0x0000df00ff017b82 */ /* 0x000fe20000000800 */
[----:B------:R-:W-:Y:S05]  /*0010*/  EXIT ;  /* 0x000000000000794d */ /* 0x000fea0003800000 */
.L_x_8:
        /* <DEDUP_REMOVED lines=14> */
.L_x_17:


//--------------------- .nv.shared.reserved.0     --------------------------
	.section	.nv.shared.reserved.0,"aw",@nobits
	.weak		__nv_reservedSMEM_offset_0_alias
	.size		__nv_reservedSMEM_offset_0_alias, 0, 64
	.other		__nv_reservedSMEM_offset_0_alias,@"STO_CUDA_RESERVED_SHARED STV_DEFAULT"
__nv_reservedSMEM_offset_0_alias:
	.zero		0
	.zero		64


//--------------------- .nv.global                --------------------------
	.section	.nv.global,"aw",@nobits
.nv.global:
	.type		_ZN73_INTERNAL_00488a73_37_flash_fwd_hdim64_e4m3_packgqa_sm90_cu_49158569_33804cute1_E,@object
	.size		_ZN73_INTERNAL_00488a73_37_flash_fwd_hdim64_e4m3_packgqa_sm90_cu_49158569_33804cute1_E,(_ZN73_INTERNAL_00488a73_37_flash_fwd_hdim64_e4m3_packgqa_sm90_cu_49158569_33804cuda3std3__45__cpo6cbeginE - _ZN73_INTERNAL_00488a73_37_flash_fwd_hdim64_e4m3_packgqa_sm90_cu_49158569_33804cute1_E)
_ZN73_INTERNAL_00488a73_37_flash_fwd_hdim64_e4m3_packgqa_sm90_cu_49158569_33804cute1_E:
	.zero		1
	.type		_ZN73_INTERNAL_00488a73_37_flash_fwd_hdim64_e4m3_packgqa_sm90_cu_49158569_33804cuda3std3__45__cpo6cbeginE,@object
	.size		_ZN73_INTERNAL_00488a73_37_flash_fwd_hdim64_e4m3_packgqa_sm90_cu_49158569_33804cuda3std3__45__cpo6cbeginE,(_ZN73_INTERNAL_00488a73_37_flash_fwd_hdim64_e4m3_packgqa_sm90_cu_49158569_33804cuda3std3__48in_placeE - _ZN73_INTERNAL_00488a73_37_flash_fwd_hdim64_e4m3_packgqa_sm90_cu_49158569_33804cuda3std3__45__cpo6cbeginE)
_ZN73_INTERNAL_00488a73_37_flash_fwd_hdim64_e4m3_packgqa_sm90_cu_49158569_33804cuda3std3__45__cpo6cbeginE:
	.zero		1
	.type		_ZN73_INTERNAL_00488a73_37_flash_fwd_hdim64_e4m3_packgqa_sm90_cu_49158569_33804cuda3std3__48in_placeE,@object
	.size		_ZN73_INTERNAL_00488a73_37_flash_fwd_hdim64_e4m3_packgqa_sm90_cu_49158569_33804cuda3std3__48in_placeE,(_ZN73_INTERNAL_00488a73_37_flash_fwd_hdim64_e4m3_packgqa_sm90_cu_49158569_33804cuda3std6ranges3__45__cpo9iter_moveE - _ZN73_INTERNAL_00488a73_37_flash_fwd_hdim64_e4m3_packgqa_sm90_cu_49158569_33804cuda3std3__48in_placeE)
_ZN73_INTERNAL_00488a73_37_flash_fwd_hdim64_e4m3_packgqa_sm90_cu_49158569_33804cuda3std3__48in_placeE:
	.zero		1
	.type		_ZN73_INTERNAL_00488a73_37_flash_fwd_hdim64_e4m3_packgqa_sm90_cu_49158569_33804cuda3std6ranges3__45__cpo9iter_moveE,@object
	.size		_ZN73_INTERNAL_00488a73_37_flash_fwd_hdim64_e4m3_packgqa_sm90_cu_49158569_33804cuda3std6ranges3__45__cpo9iter_moveE,(_ZN73_INTERNAL_00488a73_37_flash_fwd_hdim64_e4m3_packgqa_sm90_cu_49158569_33804cuda3std3__45__cpo5beginE - _ZN73_INTERNAL_00488a73_37_flash_fwd_hdim64_e4m3_packgqa_sm90_cu_49158569_33804cuda3std6ranges3__45__cpo9iter_moveE)
_ZN73_INTERNAL_00488a73_37_flash_fwd_hdim64_e4m3_packgqa_sm90_cu_49158569_33804cuda3std6ranges3__45__cpo9iter_moveE:
	.zero		1
	.type		_ZN73_INTERNAL_00488a73_37_flash_fwd_hdim64_e4m3_packgqa_sm90_cu_49158569_33804cuda3std3__45__cpo5beginE,@object
	.size		_ZN73_INTERNAL_00488a73_37_flash_fwd_hdim64_e4m3_packgqa_sm90_cu_49158569_33804cuda3std3__45__cpo5beginE,(_ZN73_INTERNAL_00488a73_37_flash_fwd_hdim64_e4m3_packgqa_sm90_cu_49158569_33804cuda3std3__475_GLOBAL__N__00488a73_37_flash_fwd_hdim64_e4m3_packgqa_sm90_cu_49158569_33806ignoreE - _ZN73_INTERNAL_00488a73_37_flash_fwd_hdim64_e4m3_packgqa_sm90_cu_49158569_33804cuda3std3__45__cpo5beginE)
_ZN73_INTERNAL_00488a73_37_flash_fwd_hdim64_e4m3_packgqa_sm90_cu_49158569_33804cuda3std3__45__cpo5beginE:
	.zero		1
	.type		_ZN73_INTERNAL_00488a73_37_flash_fwd_hdim64_e4m3_packgqa_sm90_cu_49158569_33804cuda3std3__475_GLOBAL__N__00488a73_37_flash_fwd_hdim64_e4m3_packgqa_sm90_cu_49158569_33806ignoreE,@object
	.size		_ZN73_INTERNAL_00488a73_37_flash_fwd_hdim64_e4m3_packgqa_sm90_cu_49158569_33804cuda3std3__475_GLOBAL__N__00488a73_37_flash_fwd_hdim64_e4m3_packgqa_sm90_cu_49158569_33806ignoreE,(_ZN73_INTERNAL_00488a73_37_flash_fwd_hdim64_e4m3_packgqa_sm90_cu_49158569_33804cute7productE - _ZN73_INTERNAL_00488a73_37_flash_fwd_hdim64_e4m3_packgqa_sm90_cu_49158569_33804cuda3std3__475_GLOBAL__N__00488a73_37_flash_fwd_hdim64_e4m3_packgqa_sm90_cu_49158569_33806ignoreE)
_ZN73_INTERNAL_00488a73_37_flash_fwd_hdim64_e4m3_packgqa_sm90_cu_49158569_33804cuda3std3__475_GLOBAL__N__00488a73_37_flash_fwd_hdim64_e4m3_packgqa_sm90_cu_49158569_33806ignoreE:
	.zero		1
	.type		_ZN73_INTERNAL_00488a73_37_flash_fwd_hdim64_e4m3_packgqa_sm90_cu_49158569_33804cute7productE,@object
	.size		_ZN73_INTERNAL_00488a73_37_flash_fwd_hdim64_e4m3_packgqa_sm90_cu_49158569_33804cute7productE,(_ZN73_INTERNAL_00488a73_37_flash_fwd_hdim64_e4m3_packgqa_sm90_cu_49158569_33804cuda3std3__45__cpo3endE - _ZN73_INTERNAL_00488a73_37_flash_fwd_hdim64_e4m3_packgqa_sm90_cu_49158569_33804cute7productE)
_ZN73_INTERNAL_00488a73_37_flash_fwd_hdim64_e4m3_packgqa_sm90_cu_49158569_33804cute7productE:
	.zero		1
	.type		_ZN73_INTERNAL_00488a73_37_flash_fwd_hdim64_e4m3_packgqa_sm90_cu_49158569_33804cuda3std3__45__cpo3endE,@object
	.size		_ZN73_INTERNAL_00488a73_37_flash_fwd_hdim64_e4m3_packgqa_sm90_cu_49158569_33804cuda3std3__45__cpo3endE,(_ZN73_INTERNAL_00488a73_37_flash_fwd_hdim64_e4m3_packgqa_sm90_cu_49158569_33804cuda3std3__419piecewise_constructE - _ZN73_INTERNAL_00488a73_37_flash_fwd_hdim64_e4m3_packgqa_sm90_cu_49158569_33804cuda3std3__45__cpo3endE)
_ZN73_INTERNAL_00488a73_37_flash_fwd_hdim64_e4m3_packgqa_sm90_cu_49158569_33804cuda3std3__45__cpo3endE:
	.zero		1
	.type		_ZN73_INTERNAL_00488a73_37_flash_fwd_hdim64_e4m3_packgqa_sm90_cu_49158569_33804cuda3std3__419piecewise_constructE,@object
	.size		_ZN73_INTERNAL_00488a73_37_flash_fwd_hdim64_e4m3_packgqa_sm90_cu_49158569_33804cuda3std3__419piecewise_constructE,(_ZN73_INTERNAL_00488a73_37_flash_fwd_hdim64_e4m3_packgqa_sm90_cu_49158569_33804cuda3std3__45__cpo4cendE - _ZN73_INTERNAL_00488a73_37_flash_fwd_hdim64_e4m3_packgqa_sm90_cu_49158569_33804cuda3std3__419piecewise_constructE)
_ZN73_INTERNAL_00488a73_37_flash_fwd_hdim64_e4m3_packgqa_sm90_cu_49158569_33804cuda3std3__419piecewise_constructE:
	.zero		1
	.type		_ZN73_INTERNAL_00488a73_37_flash_fwd_hdim64_e4m3_packgqa_sm90_cu_49158569_33804cuda3std3__45__cpo4cendE,@object
	.size		_ZN73_INTERNAL_00488a73_37_flash_fwd_hdim64_e4m3_packgqa_sm90_cu_49158569_33804cuda3std3__45__cpo4cendE,(_ZN73_INTERNAL_00488a73_37_flash_fwd_hdim64_e4m3_packgqa_sm90_cu_49158569_33804cuda3std6ranges3__45__cpo4swapE - _ZN73_INTERNAL_00488a73_37_flash_fwd_hdim64_e4m3_packgqa_sm90_cu_49158569_33804cuda3std3__45__cpo4cendE)
_ZN73_INTERNAL_00488a73_37_flash_fwd_hdim64_e4m3_packgqa_sm90_cu_49158569_33804cuda3std3__45__cpo4cendE:
	.zero		1
	.type		_ZN73_INTERNAL_00488a73_37_flash_fwd_hdim64_e4m3_packgqa_sm90_cu_49158569_33804cuda3std6ranges3__45__cpo4swapE,@object
	.size		_ZN73_INTERNAL_00488a73_37_flash_fwd_hdim64_e4m3_packgqa_sm90_cu_49158569_33804cuda3std6ranges3__45__cpo4swapE,(.L_7 - _ZN73_INTERNAL_00488a73_37_flash_fwd_hdim64_e4m3_packgqa_sm90_cu_49158569_33804cuda3std6ranges3__45__cpo4swapE)
_ZN73_INTERNAL_00488a73_37_flash_fwd_hdim64_e4m3_packgqa_sm90_cu_49158569_33804cuda3std6ranges3__45__cpo4swapE:
	.zero		1
.L_7:


//--------------------- .nv.constant0._ZN7cutlass13device_kernelIN5flash11enable_sm90INS1_16FlashAttnFwdSm90INS1_25CollectiveMainloopFwdSm90ILi2EN4cute5tupleIJNS5_1CILi1EEES8_S8_EEENS6_IJNS7_ILi192EEENS7_ILi160EEENS7_ILi64EEEEEELi64ENS_12float_e4m3_tEfNS_4arch4Sm90ELb0ELb0ELb0ELb0ELb0ELb0ELb0ELb1ELb1ELb1ELb0ELb0EEENS1_21CollectiveEpilogueFwdINS6_IJSA_SC_SB_EEES9_NS_10bfloat16_tESG_Li384ELb0ELb1ELb0ELb1EEENS1_29StaticPersistentTileSchedulerILb0EEEEEEEEEvNT_6ParamsE --------------------------
	.section	.nv.constant0._ZN7cutlass13device_kernelIN5flash11enable_sm90INS1_16FlashAttnFwdSm90INS1_25CollectiveMainloopFwdSm90ILi2EN4cute5tupleIJNS5_1CILi1EEES8_S8_EEENS6_IJNS7_ILi192EEENS7_ILi160EEENS7_ILi64EEEEEELi64ENS_12float_e4m3_tEfNS_4arch4Sm90ELb0ELb0ELb0ELb0ELb0ELb0ELb0ELb1ELb1ELb1ELb0ELb0EEENS1_21CollectiveEpilogueFwdINS6_IJSA_SC_SB_EEES9_NS_10bfloat16_tESG_Li384ELb0ELb1ELb0ELb1EEENS1_29StaticPersistentTileSchedulerILb0EEEEEEEEEvNT_6ParamsE,"a",@progbits
	.sectionflags	@""
	.align	4
.nv.constant0._ZN7cutlass13device_kernelIN5flash11enable_sm90INS1_16FlashAttnFwdSm90INS1_25CollectiveMainloopFwdSm90ILi2EN4cute5tupleIJNS5_1CILi1EEES8_S8_EEENS6_IJNS7_ILi192EEENS7_ILi160EEENS7_ILi64EEEEEELi64ENS_12float_e4m3_tEfNS_4arch4Sm90ELb0ELb0ELb0ELb0ELb0ELb0ELb0ELb1ELb1ELb1ELb0ELb0EEENS1_21CollectiveEpilogueFwdINS6_IJSA_SC_SB_EEES9_NS_10bfloat16_tESG_Li384ELb0ELb1ELb0ELb1EEENS1_29StaticPersistentTileSchedulerILb0EEEEEEEEEvNT_6ParamsE:
	.zero		3456


//--------------------- .nv.constant0._ZN7cutlass13device_kernelIN5flash11enable_sm90INS1_16FlashAttnFwdSm90INS1_25CollectiveMainloopFwdSm90ILi2EN4cute5tupleIJNS5_1CILi1EEES8_S8_EEENS6_IJNS7_ILi192EEENS7_ILi160EEENS7_ILi64EEEEEELi64ENS_12float_e4m3_tEfNS_4arch4Sm90ELb0ELb0ELb0ELb1ELb0ELb0ELb0ELb1ELb1ELb1ELb0ELb0EEENS1_21CollectiveEpilogueFwdINS6_IJSA_SC_SB_EEES9_NS_10bfloat16_tESG_Li384ELb1ELb1ELb0ELb1EEENS1_36VarlenDynamicPersistentTileSchedulerILi192ELi160ELi384ELi128ELb0ELb1ELb1ELb0ELb1ELb1EEEEEEEEEvNT_6ParamsE --------------------------
	.section	.nv.constant0._ZN7cutlass13device_kernelIN5flash11enable_sm90INS1_16FlashAttnFwdSm90INS1_25CollectiveMainloopFwdSm90ILi2EN4cute5tupleIJNS5_1CILi1EEES8_S8_EEENS6_IJNS7_ILi192EEENS7_ILi160EEENS7_ILi64EEEEEELi64ENS_12float_e4m3_tEfNS_4arch4Sm90ELb0ELb0ELb0ELb1ELb0ELb0ELb0ELb1ELb1ELb1ELb0ELb0EEENS1_21CollectiveEpilogueFwdINS6_IJSA_SC_SB_EEES9_NS_10bfloat16_tESG_Li384ELb1ELb1ELb0ELb1EEENS1_36VarlenDynamicPersistentTileSchedulerILi192ELi160ELi384ELi128ELb0ELb1ELb1ELb0ELb1ELb1EEEEEEEEEvNT_6ParamsE,"a",@progbits
	.sectionflags	@""
	.align	4
.nv.constant0._ZN7cutlass13device_kernelIN5flash11enable_sm90INS1_16FlashAttnFwdSm90INS1_25CollectiveMainloopFwdSm90ILi2EN4cute5tupleIJNS5_1CILi1EEES8_S8_EEENS6_IJNS7_ILi192EEENS7_ILi160EEENS7_ILi64EEEEEELi64ENS_12float_e4m3_tEfNS_4arch4Sm90ELb0ELb0ELb0ELb1ELb0ELb0ELb0ELb1ELb1ELb1ELb0ELb0EEENS1_21CollectiveEpilogueFwdINS6_IJSA_SC_SB_EEES9_NS_10bfloat16_tESG_Li384ELb1ELb1ELb0ELb1EEENS1_36VarlenDynamicPersistentTileSchedulerILi192ELi160ELi384ELi128ELb0ELb1ELb1ELb0ELb1ELb1EEEEEEEEEvNT_6ParamsE:
	.zero		3584


//--------------------- .nv.constant0._ZN7cutlass13device_kernelIN5flash11enable_sm90INS1_16FlashAttnFwdSm90INS1_25CollectiveMainloopFwdSm90ILi2EN4cute5tupleIJNS5_1CILi1EEES8_S8_EEENS6_IJNS7_ILi192EEENS7_ILi160EEENS7_ILi64EEEEEELi64ENS_12float_e4m3_tEfNS_4arch4Sm90ELb0ELb0ELb0ELb1ELb0ELb1ELb0ELb1ELb1ELb1ELb0ELb0EEENS1_21CollectiveEpilogueFwdINS6_IJSA_SC_SB_EEES9_NS_10bfloat16_tESG_Li384ELb1ELb1ELb0ELb1EEENS1_36VarlenDynamicPersistentTileSchedulerILi192ELi160ELi384ELi128ELb0ELb1ELb1ELb0ELb1ELb1EEEEEEEEEvNT_6ParamsE --------------------------
	.section	.nv.constant0._ZN7cutlass13device_kernelIN5flash11enable_sm90INS1_16FlashAttnFwdSm90INS1_25CollectiveMainloopFwdSm90ILi2EN4cute5tupleIJNS5_1CILi1EEES8_S8_EEENS6_IJNS7_ILi192EEENS7_ILi160EEENS7_ILi64EEEEEELi64ENS_12float_e4m3_tEfNS_4arch4Sm90ELb0ELb0ELb0ELb1ELb0ELb1ELb0ELb1ELb1ELb1ELb0ELb0EEENS1_21CollectiveEpilogueFwdINS6_IJSA_SC_SB_EEES9_NS_10bfloat16_tESG_Li384ELb1ELb1ELb0ELb1EEENS1_36VarlenDynamicPersistentTileSchedulerILi192ELi160ELi384ELi128ELb0ELb1ELb1ELb0ELb1ELb1EEEEEEEEEvNT_6ParamsE,"a",@progbits
	.sectionflags	@""
	.align	4
.nv.constant0._ZN7cutlass13device_kernelIN5flash11enable_sm90INS1_16FlashAttnFwdSm90INS1_25CollectiveMainloopFwdSm90ILi2EN4cute5tupleIJNS5_1CILi1EEES8_S8_EEENS6_IJNS7_ILi192EEENS7_ILi160EEENS7_ILi64EEEEEELi64ENS_12float_e4m3_tEfNS_4arch4Sm90ELb0ELb0ELb0ELb1ELb0ELb1ELb0ELb1ELb1ELb1ELb0ELb0EEENS1_21CollectiveEpilogueFwdINS6_IJSA_SC_SB_EEES9_NS_10bfloat16_tESG_Li384ELb1ELb1ELb0ELb1EEENS1_36VarlenDynamicPersistentTileSchedulerILi192ELi160ELi384ELi128ELb0ELb1ELb1ELb0ELb1ELb1EEEEEEEEEvNT_6ParamsE:
	.zero		3584


//--------------------- .nv.constant0._ZN7cutlass13device_kernelIN5flash11enable_sm90INS1_16FlashAttnFwdSm90INS1_25CollectiveMainloopFwdSm90ILi2EN4cute5tupleIJNS5_1CILi1EEES8_S8_EEENS6_IJNS7_ILi192EEENS7_ILi160EEENS7_ILi64EEEEEELi64ENS_12float_e4m3_tEfNS_4arch4Sm90ELb0ELb1ELb0ELb0ELb0ELb0ELb0ELb1ELb1ELb1ELb0ELb0EEENS1_21CollectiveEpilogueFwdINS6_IJSA_SC_SB_EEES9_NS_10bfloat16_tESG_Li384ELb0ELb1ELb0ELb1EEENS1_30DynamicPersistentTileSchedulerILi384ELi128ELb0ELb1ELb1EEEEEEEEEvNT_6ParamsE --------------------------
	.section	.nv.constant0._ZN7cutlass13device_kernelIN5flash11enable_sm90INS1_16FlashAttnFwdSm90INS1_25CollectiveMainloopFwdSm90ILi2EN4cute5tupleIJNS5_1CILi1EEES8_S8_EEENS6_IJNS7_ILi192EEENS7_ILi160EEENS7_ILi64EEEEEELi64ENS_12float_e4m3_tEfNS_4arch4Sm90ELb0ELb1ELb0ELb0ELb0ELb0ELb0ELb1ELb1ELb1ELb0ELb0EEENS1_21CollectiveEpilogueFwdINS6_IJSA_SC_SB_EEES9_NS_10bfloat16_tESG_Li384ELb0ELb1ELb0ELb1EEENS1_30DynamicPersistentTileSchedulerILi384ELi128ELb0ELb1ELb1EEEEEEEEEvNT_6ParamsE,"a",@progbits
	.sectionflags	@""
	.align	4
.nv.constant0._ZN7cutlass13device_kernelIN5flash11enable_sm90INS1_16FlashAttnFwdSm90INS1_25CollectiveMainloopFwdSm90ILi2EN4cute5tupleIJNS5_1CILi1EEES8_S8_EEENS6_IJNS7_ILi192EEENS7_ILi160EEENS7_ILi64EEEEEELi64ENS_12float_e4m3_tEfNS_4arch4Sm90ELb0ELb1ELb0ELb0ELb0ELb0ELb0ELb1ELb1ELb1ELb0ELb0EEENS1_21CollectiveEpilogueFwdINS6_IJSA_SC_SB_EEES9_NS_10bfloat16_tESG_Li384ELb0ELb1ELb0ELb1EEENS1_30DynamicPersistentTileSchedulerILi384ELi128ELb0ELb1ELb1EEEEEEEEEvNT_6ParamsE:
	.zero		3584


//--------------------- .nv.constant0._ZN7cutlass13device_kernelIN5flash11enable_sm90INS1_16FlashAttnFwdSm90INS1_25CollectiveMainloopFwdSm90ILi2EN4cute5tupleIJNS5_1CILi1EEES8_S8_EEENS6_IJNS7_ILi192EEENS7_ILi160EEENS7_ILi64EEEEEELi64ENS_12float_e4m3_tEfNS_4arch4Sm90ELb0ELb1ELb0ELb1ELb0ELb0ELb0ELb1ELb1ELb1ELb0ELb0EEENS1_21CollectiveEpilogueFwdINS6_IJSA_SC_SB_EEES9_NS_10bfloat16_tESG_Li384ELb1ELb1ELb0ELb1EEENS1_36VarlenDynamicPersistentTileSchedulerILi192ELi160ELi384ELi128ELb0ELb1ELb1ELb1ELb0ELb1EEEEEEEEEvNT_6ParamsE --------------------------
	.section	.nv.constant0._ZN7cutlass13device_kernelIN5flash11enable_sm90INS1_16FlashAttnFwdSm90INS1_25CollectiveMainloopFwdSm90ILi2EN4cute5tupleIJNS5_1CILi1EEES8_S8_EEENS6_IJNS7_ILi192EEENS7_ILi160EEENS7_ILi64EEEEEELi64ENS_12float_e4m3_tEfNS_4arch4Sm90ELb0ELb1ELb0ELb1ELb0ELb0ELb0ELb1ELb1ELb1ELb0ELb0EEENS1_21CollectiveEpilogueFwdINS6_IJSA_SC_SB_EEES9_NS_10bfloat16_tESG_Li384ELb1ELb1ELb0ELb1EEENS1_36VarlenDynamicPersistentTileSchedulerILi192ELi160ELi384ELi128ELb0ELb1ELb1ELb1ELb0ELb1EEEEEEEEEvNT_6ParamsE,"a",@progbits
	.sectionflags	@""
	.align	4
.nv.constant0._ZN7cutlass13device_kernelIN5flash11enable_sm90INS1_16FlashAttnFwdSm90INS1_25CollectiveMainloopFwdSm90ILi2EN4cute5tupleIJNS5_1CILi1EEES8_S8_EEENS6_IJNS7_ILi192EEENS7_ILi160EEENS7_ILi64EEEEEELi64ENS_12float_e4m3_tEfNS_4arch4Sm90ELb0ELb1ELb0ELb1ELb0ELb0ELb0ELb1ELb1ELb1ELb0ELb0EEENS1_21CollectiveEpilogueFwdINS6_IJSA_SC_SB_EEES9_NS_10bfloat16_tESG_Li384ELb1ELb1ELb0ELb1EEENS1_36VarlenDynamicPersistentTileSchedulerILi192ELi160ELi384ELi128ELb0ELb1ELb1ELb1ELb0ELb1EEEEEEEEEvNT_6ParamsE:
	.zero		3584


//--------------------- .nv.constant0._ZN7cutlass13device_kernelIN5flash11enable_sm90INS1_16FlashAttnFwdSm90INS1_25CollectiveMainloopFwdSm90ILi2EN4cute5tupleIJNS5_1CILi1EEES8_S8_EEENS6_IJNS7_ILi192EEENS7_ILi160EEENS7_ILi64EEEEEELi64ENS_12float_e4m3_tEfNS_4arch4Sm90ELb0ELb1ELb0ELb1ELb0ELb1ELb0ELb1ELb1ELb1ELb0ELb0EEENS1_21CollectiveEpilogueFwdINS6_IJSA_SC_SB_EEES9_NS_10bfloat16_tESG_Li384ELb1ELb1ELb0ELb1EEENS1_36VarlenDynamicPersistentTileSchedulerILi192ELi160ELi384ELi128ELb0ELb1ELb1ELb1ELb0ELb1EEEEEEEEEvNT_6ParamsE --------------------------
	.section	.nv.constant0._ZN7cutlass13device_kernelIN5flash11enable_sm90INS1_16FlashAttnFwdSm90INS1_25CollectiveMainloopFwdSm90ILi2EN4cute5tupleIJNS5_1CILi1EEES8_S8_EEENS6_IJNS7_ILi192EEENS7_ILi160EEENS7_ILi64EEEEEELi64ENS_12float_e4m3_tEfNS_4arch4Sm90ELb0ELb1ELb0ELb1ELb0ELb1ELb0ELb1ELb1ELb1ELb0ELb0EEENS1_21CollectiveEpilogueFwdINS6_IJSA_SC_SB_EEES9_NS_10bfloat16_tESG_Li384ELb1ELb1ELb0ELb1EEENS1_36VarlenDynamicPersistentTileSchedulerILi192ELi160ELi384ELi128ELb0ELb1ELb1ELb1ELb0ELb1EEEEEEEEEvNT_6ParamsE,"a",@progbits
	.sectionflags	@""
	.align	4
.nv.constant0._ZN7cutlass13device_kernelIN5flash11enable_sm90INS1_16FlashAttnFwdSm90INS1_25CollectiveMainloopFwdSm90ILi2EN4cute5tupleIJNS5_1CILi1EEES8_S8_EEENS6_IJNS7_ILi192EEENS7_ILi160EEENS7_ILi64EEEEEELi64ENS_12float_e4m3_tEfNS_4arch4Sm90ELb0ELb1ELb0ELb1ELb0ELb1ELb0ELb1ELb1ELb1ELb0ELb0EEENS1_21CollectiveEpilogueFwdINS6_IJSA_SC_SB_EEES9_NS_10bfloat16_tESG_Li384ELb1ELb1ELb0ELb1EEENS1_36VarlenDynamicPersistentTileSchedulerILi192ELi160ELi384ELi128ELb0ELb1ELb1ELb1ELb0ELb1EEEEEEEEEvNT_6ParamsE:
	.zero		3584


//--------------------- .nv.constant0._ZN7cutlass13device_kernelIN5flash11enable_sm90INS1_16FlashAttnFwdSm90INS1_25CollectiveMainloopFwdSm90ILi2EN4cute5tupleIJNS5_1CILi1EEES8_S8_EEENS6_IJNS7_ILi192EEENS7_ILi160EEENS7_ILi64EEEEEELi64ENS_12float_e4m3_tEfNS_4arch4Sm90ELb1ELb0ELb0ELb0ELb0ELb0ELb0ELb1ELb1ELb1ELb0ELb0EEENS1_21CollectiveEpilogueFwdINS6_IJSA_SC_SB_EEES9_NS_10bfloat16_tESG_Li384ELb0ELb1ELb0ELb1EEENS1_30DynamicPersistentTileSchedulerILi384ELi128ELb0ELb1ELb1EEEEEEEEEvNT_6ParamsE --------------------------
	.section	.nv.constant0._ZN7cutlass13device_kernelIN5flash11enable_sm90INS1_16FlashAttnFwdSm90INS1_25CollectiveMainloopFwdSm90ILi2EN4cute5tupleIJNS5_1CILi1EEES8_S8_EEENS6_IJNS7_ILi192EEENS7_ILi160EEENS7_ILi64EEEEEELi64ENS_12float_e4m3_tEfNS_4arch4Sm90ELb1ELb0ELb0ELb0ELb0ELb0ELb0ELb1ELb1ELb1ELb0ELb0EEENS1_21CollectiveEpilogueFwdINS6_IJSA_SC_SB_EEES9_NS_10bfloat16_tESG_Li384ELb0ELb1ELb0ELb1EEENS1_30DynamicPersistentTileSchedulerILi384ELi128ELb0ELb1ELb1EEEEEEEEEvNT_6ParamsE,"a",@progbits
	.sectionflags	@""
	.align	4
.nv.constant0._ZN7cutlass13device_kernelIN5flash11enable_sm90INS1_16FlashAttnFwdSm90INS1_25CollectiveMainloopFwdSm90ILi2EN4cute5tupleIJNS5_1CILi1EEES8_S8_EEENS6_IJNS7_ILi192EEENS7_ILi160EEENS7_ILi64EEEEEELi64ENS_12float_e4m3_tEfNS_4arch4Sm90ELb1ELb0ELb0ELb0ELb0ELb0ELb0ELb1ELb1ELb1ELb0ELb0EEENS1_21CollectiveEpilogueFwdINS6_IJSA_SC_SB_EEES9_NS_10bfloat16_tESG_Li384ELb0ELb1ELb0ELb1EEENS1_30DynamicPersistentTileSchedulerILi384ELi128ELb0ELb1ELb1EEEEEEEEEvNT_6ParamsE:
	.zero		3584


//--------------------- .nv.constant0._ZN7cutlass13device_kernelIN5flash11enable_sm90INS1_16FlashAttnFwdSm90INS1_25CollectiveMainloopFwdSm90ILi2EN4cute5tupleIJNS5_1CILi1EEES8_S8_EEENS6_IJNS7_ILi192EEENS7_ILi160EEENS7_ILi64EEEEEELi64ENS_12float_e4m3_tEfNS_4arch4Sm90ELb1ELb0ELb0ELb1ELb0ELb0ELb0ELb1ELb1ELb1ELb0ELb0EEENS1_21CollectiveEpilogueFwdINS6_IJSA_SC_SB_EEES9_NS_10bfloat16_tESG_Li384ELb1ELb1ELb0ELb1EEENS1_36VarlenDynamicPersistentTileSchedulerILi192ELi160ELi384ELi128ELb0ELb1ELb1ELb1ELb1ELb1EEEEEEEEEvNT_6ParamsE --------------------------
	.section	.nv.constant0._ZN7cutlass13device_kernelIN5flash11enable_sm90INS1_16FlashAttnFwdSm90INS1_25CollectiveMainloopFwdSm90ILi2EN4cute5tupleIJNS5_1CILi1EEES8_S8_EEENS6_IJNS7_ILi192EEENS7_ILi160EEENS7_ILi64EEEEEELi64ENS_12float_e4m3_tEfNS_4arch4Sm90ELb1ELb0ELb0ELb1ELb0ELb0ELb0ELb1ELb1ELb1ELb0ELb0EEENS1_21CollectiveEpilogueFwdINS6_IJSA_SC_SB_EEES9_NS_10bfloat16_tESG_Li384ELb1ELb1ELb0ELb1EEENS1_36VarlenDynamicPersistentTileSchedulerILi192ELi160ELi384ELi128ELb0ELb1ELb1ELb1ELb1ELb1EEEEEEEEEvNT_6ParamsE,"a",@progbits
	.sectionflags	@""
	.align	4
.nv.constant0._ZN7cutlass13device_kernelIN5flash11enable_sm90INS1_16FlashAttnFwdSm90INS1_25CollectiveMainloopFwdSm90ILi2EN4cute5tupleIJNS5_1CILi1EEES8_S8_EEENS6_IJNS7_ILi192EEENS7_ILi160EEENS7_ILi64EEEEEELi64ENS_12float_e4m3_tEfNS_4arch4Sm90ELb1ELb0ELb0ELb1ELb0ELb0ELb0ELb1ELb1ELb1ELb0ELb0EEENS1_21CollectiveEpilogueFwdINS6_IJSA_SC_SB_EEES9_NS_10bfloat16_tESG_Li384ELb1ELb1ELb0ELb1EEENS1_36VarlenDynamicPersistentTileSchedulerILi192ELi160ELi384ELi128ELb0ELb1ELb1ELb1ELb1ELb1EEEEEEEEEvNT_6ParamsE:
	.zero		3584


//--------------------- .nv.constant0._ZN7cutlass13device_kernelIN5flash11enable_sm90INS1_16FlashAttnFwdSm90INS1_25CollectiveMainloopFwdSm90ILi2EN4cute5tupleIJNS5_1CILi1EEES8_S8_EEENS6_IJNS7_ILi192EEENS7_ILi160EEENS7_ILi64EEEEEELi64ENS_12float_e4m3_tEfNS_4arch4Sm90ELb1ELb0ELb0ELb1ELb0ELb1ELb0ELb1ELb1ELb1ELb0ELb0EEENS1_21CollectiveEpilogueFwdINS6_IJSA_SC_SB_EEES9_NS_10bfloat16_tESG_Li384ELb1ELb1ELb0ELb1EEENS1_36VarlenDynamicPersistentTileSchedulerILi192ELi160ELi384ELi128ELb0ELb1ELb1ELb1ELb1ELb1EEEEEEEEEvNT_6ParamsE --------------------------
	.section	.nv.constant0._ZN7cutlass13device_kernelIN5flash11enable_sm90INS1_16FlashAttnFwdSm90INS1_25CollectiveMainloopFwdSm90ILi2EN4cute5tupleIJNS5_1CILi1EEES8_S8_EEENS6_IJNS7_ILi192EEENS7_ILi160EEENS7_ILi64EEEEEELi64ENS_12float_e4m3_tEfNS_4arch4Sm90ELb1ELb0ELb0ELb1ELb0ELb1ELb0ELb1ELb1ELb1ELb0ELb0EEENS1_21CollectiveEpilogueFwdINS6_IJSA_SC_SB_EEES9_NS_10bfloat16_tESG_Li384ELb1ELb1ELb0ELb1EEENS1_36VarlenDynamicPersistentTileSchedulerILi192ELi160ELi384ELi128ELb0ELb1ELb1ELb1ELb1ELb1EEEEEEEEEvNT_6ParamsE,"a",@progbits
	.sectionflags	@""
	.align	4
.nv.constant0._ZN7cutlass13device_kernelIN5flash11enable_sm90INS1_16FlashAttnFwdSm90INS1_25CollectiveMainloopFwdSm90ILi2EN4cute5tupleIJNS5_1CILi1EEES8_S8_EEENS6_IJNS7_ILi192EEENS7_ILi160EEENS7_ILi64EEEEEELi64ENS_12float_e4m3_tEfNS_4arch4Sm90ELb1ELb0ELb0ELb1ELb0ELb1ELb0ELb1ELb1ELb1ELb0ELb0EEENS1_21CollectiveEpilogueFwdINS6_IJSA_SC_SB_EEES9_NS_10bfloat16_tESG_Li384ELb1ELb1ELb0ELb1EEENS1_36VarlenDynamicPersistentTileSchedulerILi192ELi160ELi384ELi128ELb0ELb1ELb1ELb1ELb1ELb1EEEEEEEEEvNT_6ParamsE:
	.zero		3584


//--------------------- SYMBOLS --------------------------

	.type		.nv.reservedSmem.offset0,@object
	.size		.nv.reservedSmem.offset0,0x4
